	.target	sm_80

	.elftype	@"ET_EXEC"


//--------------------- .note.nv.tkinfo           --------------------------
	.section	.note.nv.tkinfo,"",@"SHT_NOTE"
	.sectionflags	@"SHF_NOTE_NV_TKINFO"
	.tkinfo
        /*0018*/ 	.word	0x00000002
        /*0030*/ 	.string	""
        /*0030*/ 	.string	"ptxas"
        /*0030*/ 	.string	"Cuda compilation tools, release 13.0, V13.0.88"
        /*0030*/ 	.string	"Build cuda_13.0.r13.0/compiler.36424714_0"
        /*0030*/ 	.string	"-v  -suppress-debug-info  -lineinfo  -arch sm_80 "



//--------------------- .note.nv.cuinfo           --------------------------
	.section	.note.nv.cuinfo,"",@"SHT_NOTE"
	.sectionflags	@"SHF_NOTE_NV_CUINFO"
        /*0018*/ 	.short	0x0002
        /*001a*/ 	.short	0x0050
        /*001c*/ 	.short	0x0082
	.zero		2


//--------------------- .nv.info                  --------------------------
	.section	.nv.info,"",@"SHT_CUDA_INFO"
	.align	4


	//----- nvinfo : EIATTR_REGCOUNT
	.align		4
        /*0000*/ 	.byte	0x04, 0x2f
        /*0002*/ 	.short	(.L_2 - .L_1)
	.align		4
.L_1:
        /*0004*/ 	.word	index@(attn_fwd)
        /*0008*/ 	.word	0x00000076


	//----- nvinfo : EIATTR_FRAME_SIZE
	.align		4
.L_2:
        /*000c*/ 	.byte	0x04, 0x11
        /*000e*/ 	.short	(.L_4 - .L_3)
	.align		4
.L_3:
        /*0010*/ 	.word	index@(attn_fwd)
        /*0014*/ 	.word	0x00000000


	//----- nvinfo : EIATTR_MIN_STACK_SIZE
	.align		4
.L_4:
        /*0018*/ 	.byte	0x04, 0x12
        /*001a*/ 	.short	(.L_6 - .L_5)
	.align		4
.L_5:
        /*001c*/ 	.word	index@(attn_fwd)
        /*0020*/ 	.word	0x00000000
.L_6:


//--------------------- .nv.info.attn_fwd         --------------------------
	.section	.nv.info.attn_fwd,"",@"SHT_CUDA_INFO"
	.sectionflags	@""
	.align	4


	//----- nvinfo : EIATTR_CUDA_API_VERSION
	.align		4
        /*0000*/ 	.byte	0x04, 0x37
        /*0002*/ 	.short	(.L_8 - .L_7)
.L_7:
        /*0004*/ 	.word	0x00000082


	//----- nvinfo : EIATTR_SW2861232_WAR
	.align		4
.L_8:
        /*0008*/ 	.byte	0x01, 0x35
	.zero		2


	//----- nvinfo : EIATTR_PARAM_CBANK
	.align		4
        /*000c*/ 	.byte	0x04, 0x0a
        /*000e*/ 	.short	(.L_10 - .L_9)
	.align		4
.L_9:
        /*0010*/ 	.word	index@(.nv.constant0.attn_fwd)
        /*0014*/ 	.short	0x0160
        /*0016*/ 	.short	0x0088


	//----- nvinfo : EIATTR_CBANK_PARAM_SIZE
	.align		4
.L_10:
        /*0018*/ 	.byte	0x03, 0x19
        /*001a*/ 	.short	0x0088


	//----- nvinfo : EIATTR_KPARAM_INFO
	.align		4
        /*001c*/ 	.byte	0x04, 0x17
        /*001e*/ 	.short	(.L_12 - .L_11)
.L_11:
        /*0020*/ 	.word	0x00000000
        /*0024*/ 	.short	0x0019
        /*0026*/ 	.short	0x0080
        /*0028*/ 	.byte	0x00, 0xf4, 0x21, 0x00


	//----- nvinfo : EIATTR_KPARAM_INFO
	.align		4
.L_12:
        /*002c*/ 	.byte	0x04, 0x17
        /*002e*/ 	.short	(.L_14 - .L_13)
.L_13:
        /*0030*/ 	.word	0x00000000
        /*0034*/ 	.short	0x0018
        /*0036*/ 	.short	0x0078
        /*0038*/ 	.byte	0x00, 0xf4, 0x21, 0x00


	//----- nvinfo : EIATTR_KPARAM_INFO
	.align		4
.L_14:
        /*003c*/ 	.byte	0x04, 0x17
        /*003e*/ 	.short	(.L_16 - .L_15)
.L_15:
        /*0040*/ 	.word	0x00000000
        /*0044*/ 	.short	0x0017
        /*0046*/ 	.short	0x0070
        /*0048*/ 	.byte	0x00, 0xf0, 0x11, 0x00


	//----- nvinfo : EIATTR_KPARAM_INFO
	.align		4
.L_16:
        /*004c*/ 	.byte	0x04, 0x17
        /*004e*/ 	.short	(.L_18 - .L_17)
.L_17:
        /*0050*/ 	.word	0x00000000
        /*0054*/ 	.short	0x0016
        /*0056*/ 	.short	0x006c
        /*0058*/ 	.byte	0x00, 0xf0, 0x11, 0x00


	//----- nvinfo : EIATTR_KPARAM_INFO
	.align		4
.L_18:
        /*005c*/ 	.byte	0x04, 0x17
        /*005e*/ 	.short	(.L_20 - .L_19)
.L_19:
        /*0060*/ 	.word	0x00000000
        /*0064*/ 	.short	0x0015
        /*0066*/ 	.short	0x0068
        /*0068*/ 	.byte	0x00, 0xf0, 0x11, 0x00


	//----- nvinfo : EIATTR_KPARAM_INFO
	.align		4
.L_20:
        /*006c*/ 	.byte	0x04, 0x17
        /*006e*/ 	.short	(.L_22 - .L_21)
.L_21:
        /*0070*/ 	.word	0x00000000
        /*0074*/ 	.short	0x0014
        /*0076*/ 	.short	0x0064
        /*0078*/ 	.byte	0x00, 0xf0, 0x11, 0x00


	//----- nvinfo : EIATTR_KPARAM_INFO
	.align		4
.L_22:
        /*007c*/ 	.byte	0x04, 0x17
        /*007e*/ 	.short	(.L_24 - .L_23)
.L_23:
        /*0080*/ 	.word	0x00000000
        /*0084*/ 	.short	0x0013
        /*0086*/ 	.short	0x0060
        /*0088*/ 	.byte	0x00, 0xf0, 0x11, 0x00


	//----- nvinfo : EIATTR_KPARAM_INFO
	.align		4
.L_24:
        /*008c*/ 	.byte	0x04, 0x17
        /*008e*/ 	.short	(.L_26 - .L_25)
.L_25:
        /*0090*/ 	.word	0x00000000
        /*0094*/ 	.short	0x0012
        /*0096*/ 	.short	0x005c
        /*0098*/ 	.byte	0x00, 0xf0, 0x11, 0x00


	//----- nvinfo : EIATTR_KPARAM_INFO
	.align		4
.L_26:
        /*009c*/ 	.byte	0x04, 0x17
        /*009e*/ 	.short	(.L_28 - .L_27)
.L_27:
        /*00a0*/ 	.word	0x00000000
        /*00a4*/ 	.short	0x0011
        /*00a6*/ 	.short	0x0058
        /*00a8*/ 	.byte	0x00, 0xf0, 0x11, 0x00


	//----- nvinfo : EIATTR_KPARAM_INFO
	.align		4
.L_28:
        /*00ac*/ 	.byte	0x04, 0x17
        /*00ae*/ 	.short	(.L_30 - .L_29)
.L_29:
        /*00b0*/ 	.word	0x00000000
        /*00b4*/ 	.short	0x0010
        /*00b6*/ 	.short	0x0054
        /*00b8*/ 	.byte	0x00, 0xf0, 0x11, 0x00


	//----- nvinfo : EIATTR_KPARAM_INFO
	.align		4
.L_30:
        /*00bc*/ 	.byte	0x04, 0x17
        /*00be*/ 	.short	(.L_32 - .L_31)
.L_31:
        /*00c0*/ 	.word	0x00000000
        /*00c4*/ 	.short	0x000f
        /*00c6*/ 	.short	0x0050
        /*00c8*/ 	.byte	0x00, 0xf0, 0x11, 0x00


	//----- nvinfo : EIATTR_KPARAM_INFO
	.align		4
.L_32:
        /*00cc*/ 	.byte	0x04, 0x17
        /*00ce*/ 	.short	(.L_34 - .L_33)
.L_33:
        /*00d0*/ 	.word	0x00000000
        /*00d4*/ 	.short	0x000e
        /*00d6*/ 	.short	0x004c
        /*00d8*/ 	.byte	0x00, 0xf0, 0x11, 0x00


	//----- nvinfo : EIATTR_KPARAM_INFO
	.align		4
.L_34:
        /*00dc*/ 	.byte	0x04, 0x17
        /*00de*/ 	.short	(.L_36 - .L_35)
.L_35:
        /*00e0*/ 	.word	0x00000000
        /*00e4*/ 	.short	0x000d
        /*00e6*/ 	.short	0x0048
        /*00e8*/ 	.byte	0x00, 0xf0, 0x11, 0x00


	//----- nvinfo : EIATTR_KPARAM_INFO
	.align		4
.L_36:
        /*00ec*/ 	.byte	0x04, 0x17
        /*00ee*/ 	.short	(.L_38 - .L_37)
.L_37:
        /*00f0*/ 	.word	0x00000000
        /*00f4*/ 	.short	0x000c
        /*00f6*/ 	.short	0x0044
        /*00f8*/ 	.byte	0x00, 0xf0, 0x11, 0x00


	//----- nvinfo : EIATTR_KPARAM_INFO
	.align		4
.L_38:
        /*00fc*/ 	.byte	0x04, 0x17
        /*00fe*/ 	.short	(.L_40 - .L_39)
.L_39:
        /*0100*/ 	.word	0x00000000
        /*0104*/ 	.short	0x000b
        /*0106*/ 	.short	0x0040
        /*0108*/ 	.byte	0x00, 0xf0, 0x11, 0x00


	//----- nvinfo : EIATTR_KPARAM_INFO
	.align		4
.L_40:
        /*010c*/ 	.byte	0x04, 0x17
        /*010e*/ 	.short	(.L_42 - .L_41)
.L_41:
        /*0110*/ 	.word	0x00000000
        /*0114*/ 	.short	0x000a
        /*0116*/ 	.short	0x003c
        /*0118*/ 	.byte	0x00, 0xf0, 0x11, 0x00


	//----- nvinfo : EIATTR_KPARAM_INFO
	.align		4
.L_42:
        /*011c*/ 	.byte	0x04, 0x17
        /*011e*/ 	.short	(.L_44 - .L_43)
.L_43:
        /*0120*/ 	.word	0x00000000
        /*0124*/ 	.short	0x0009
        /*0126*/ 	.short	0x0038
        /*0128*/ 	.byte	0x00, 0xf0, 0x11, 0x00


	//----- nvinfo : EIATTR_KPARAM_INFO
	.align		4
.L_44:
        /*012c*/ 	.byte	0x04, 0x17
        /*012e*/ 	.short	(.L_46 - .L_45)
.L_45:
        /*0130*/ 	.word	0x00000000
        /*0134*/ 	.short	0x0008
        /*0136*/ 	.short	0x0034
        /*0138*/ 	.byte	0x00, 0xf0, 0x11, 0x00


	//----- nvinfo : EIATTR_KPARAM_INFO
	.align		4
.L_46:
        /*013c*/ 	.byte	0x04, 0x17
        /*013e*/ 	.short	(.L_48 - .L_47)
.L_47:
        /*0140*/ 	.word	0x00000000
        /*0144*/ 	.short	0x0007
        /*0146*/ 	.short	0x0030
        /*0148*/ 	.byte	0x00, 0xf0, 0x11, 0x00


	//----- nvinfo : EIATTR_KPARAM_INFO
	.align		4
.L_48:
        /*014c*/ 	.byte	0x04, 0x17
        /*014e*/ 	.short	(.L_50 - .L_49)
.L_49:
        /*0150*/ 	.word	0x00000000
        /*0154*/ 	.short	0x0006
        /*0156*/ 	.short	0x002c
        /*0158*/ 	.byte	0x00, 0xf0, 0x11, 0x00


	//----- nvinfo : EIATTR_KPARAM_INFO
	.align		4
.L_50:
        /*015c*/ 	.byte	0x04, 0x17
        /*015e*/ 	.short	(.L_52 - .L_51)
.L_51:
        /*0160*/ 	.word	0x00000000
        /*0164*/ 	.short	0x0005
        /*0166*/ 	.short	0x0028
        /*0168*/ 	.byte	0x00, 0xf0, 0x11, 0x00


	//----- nvinfo : EIATTR_KPARAM_INFO
	.align		4
.L_52:
        /*016c*/ 	.byte	0x04, 0x17
        /*016e*/ 	.short	(.L_54 - .L_53)
.L_53:
        /*0170*/ 	.word	0x00000000
        /*0174*/ 	.short	0x0004
        /*0176*/ 	.short	0x0020
        /*0178*/ 	.byte	0x00, 0xf4, 0x21, 0x00


	//----- nvinfo : EIATTR_KPARAM_INFO
	.align		4
.L_54:
        /*017c*/ 	.byte	0x04, 0x17
        /*017e*/ 	.short	(.L_56 - .L_55)
.L_55:
        /*0180*/ 	.word	0x00000000
        /*0184*/ 	.short	0x0003
        /*0186*/ 	.short	0x0018
        /*0188*/ 	.byte	0x00, 0xf4, 0x21, 0x00


	//----- nvinfo : EIATTR_KPARAM_INFO
	.align		4
.L_56:
        /*018c*/ 	.byte	0x04, 0x17
        /*018e*/ 	.short	(.L_58 - .L_57)
.L_57:
        /*0190*/ 	.word	0x00000000
        /*0194*/ 	.short	0x0002
        /*0196*/ 	.short	0x0010
        /*0198*/ 	.byte	0x00, 0xf4, 0x21, 0x00


	//----- nvinfo : EIATTR_KPARAM_INFO
	.align		4
.L_58:
        /*019c*/ 	.byte	0x04, 0x17
        /*019e*/ 	.short	(.L_60 - .L_59)
.L_59:
        /*01a0*/ 	.word	0x00000000
        /*01a4*/ 	.short	0x0001
        /*01a6*/ 	.short	0x0008
        /*01a8*/ 	.byte	0x00, 0xf4, 0x21, 0x00


	//----- nvinfo : EIATTR_KPARAM_INFO
	.align		4
.L_60:
        /*01ac*/ 	.byte	0x04, 0x17
        /*01ae*/ 	.short	(.L_62 - .L_61)
.L_61:
        /*01b0*/ 	.word	0x00000000
        /*01b4*/ 	.short	0x0000
        /*01b6*/ 	.short	0x0000
        /*01b8*/ 	.byte	0x00, 0xf4, 0x21, 0x00


	//----- nvinfo : EIATTR_MAXREG_COUNT
	.align		4
.L_62:
        /*01bc*/ 	.byte	0x03, 0x1b
        /*01be*/ 	.short	0x00ff


	//----- nvinfo : EIATTR_NUM_BARRIERS
	.align		4
        /*01c0*/ 	.byte	0x02, 0x4c
        /*01c2*/ 	.byte	0x01
	.zero		1


	//----- nvinfo : EIATTR_MERCURY_ISA_VERSION
	.align		4
        /*01c4*/ 	.byte	0x03, 0x5f
        /*01c6*/ 	.short	0x0000


	//----- nvinfo : EIATTR_COOP_GROUP_MASK_REGIDS
	.align		4
        /*01c8*/ 	.byte	0x04, 0x29
        /*01ca*/ 	.short	(.L_64 - .L_63)


	//   ....[0]....
.L_63:
        /*01cc*/ 	.word	0xffffffff


	//   ....[1]....
        /*01d0*/ 	.word	0xffffffff


	//   ....[2]....
        /*01d4*/ 	.word	0xffffffff


	//   ....[3]....
        /*01d8*/ 	.word	0xffffffff


	//   ....[4]....
        /*01dc*/ 	.word	0xffffffff


	//   ....[5]....
        /*01e0*/ 	.word	0xffffffff


	//   ....[6]....
        /*01e4*/ 	.word	0xffffffff


	//   ....[7]....
        /*01e8*/ 	.word	0xffffffff


	//----- nvinfo : EIATTR_COOP_GROUP_INSTR_OFFSETS
	.align		4
.L_64:
        /*01ec*/ 	.byte	0x04, 0x28
        /*01ee*/ 	.short	(.L_66 - .L_65)


	//   ....[0]....
.L_65:
        /*01f0*/ 	.word	0x00000f70


	//   ....[1]....
        /*01f4*/ 	.word	0x00000fc0


	//   ....[2]....
        /*01f8*/ 	.word	0x000011f0


	//   ....[3]....
        /*01fc*/ 	.word	0x00001220


	//   ....[4]....
        /*0200*/ 	.word	0x00001c50


	//   ....[5]....
        /*0204*/ 	.word	0x00001c60


	//   ....[6]....
        /*0208*/ 	.word	0x00001cf0


	//   ....[7]....
        /*020c*/ 	.word	0x00001d00


	//----- nvinfo : EIATTR_EXIT_INSTR_OFFSETS
	.align		4
.L_66:
        /*0210*/ 	.byte	0x04, 0x1c
        /*0212*/ 	.short	(.L_68 - .L_67)


	//   ....[0]....
.L_67:
        /*0214*/ 	.word	0x00002880


	//   ....[1]....
        /*0218*/ 	.word	0x00002920


	//----- nvinfo : EIATTR_REQNTID
	.align		4
.L_68:
        /*021c*/ 	.byte	0x04, 0x10
        /*021e*/ 	.short	(.L_70 - .L_69)
.L_69:
        /*0220*/ 	.word	0x00000080
        /*0224*/ 	.word	0x00000001
        /*0228*/ 	.word	0x00000001
.L_70:


//--------------------- .nv.callgraph             --------------------------
	.section	.nv.callgraph,"",@"SHT_CUDA_CALLGRAPH"
	.align	4
	.sectionentsize	8
	.align		4
        /*0000*/ 	.word	0x00000000
	.align		4
        /*0004*/ 	.word	0xffffffff
	.align		4
        /*0008*/ 	.word	0x00000000
	.align		4
        /*000c*/ 	.word	0xfffffffe
	.align		4
        /*0010*/ 	.word	0x00000000
	.align		4
        /*0014*/ 	.word	0xfffffffd
	.align		4
        /*0018*/ 	.word	0x00000000
	.align		4
        /*001c*/ 	.word	0xfffffffc


//--------------------- .nv.rel.action            --------------------------
	.section	.nv.rel.action,"",@"SHT_CUDA_RELOCINFO"
	.align	8
	.sectionentsize	8
        /*0000*/ 	.byte	0x73, 0x00, 0x00, 0x00, 0x00, 0x00, 0x00, 0x00, 0x00, 0x00, 0x00, 0x11, 0x25, 0x00, 0x05, 0x36


//--------------------- .nv.constant4             --------------------------
	.section	.nv.constant4,"a",@progbits
	.align	8
	.align		8
.nv.constant4:
        /*0000*/ 	.dword	_$_str


//--------------------- .nv.constant0.attn_fwd    --------------------------
	.section	.nv.constant0.attn_fwd,"a",@progbits
	.sectionflags	@""
	.align	4
.nv.constant0.attn_fwd:
	.zero		488


//--------------------- .text.attn_fwd            --------------------------
	.section	.text.attn_fwd,"ax",@progbits
	.sectioninfo	@"SHI_REGISTERS=118"
	.align	128
        .global         attn_fwd
        .type           attn_fwd,@function
        .size           attn_fwd,(.L_x_3 - attn_fwd)
        .other          attn_fwd,@"STO_CUDA_ENTRY STV_DEFAULT"
attn_fwd:
.text.attn_fwd:
[----:B------:R-:W-:Y:S02]  /*0000*/  MOV R1, c[0x0][0x28] ;  /* 0x00000a0000017a02 */ /* 0x000fe40000000f00 */
[----:B------:R-:W0:Y:S01]  /*0010*/  S2R R0, SR_TID.X ;  /* 0x0000000000007919 */ /* 0x000e220000002100 */
[----:B------:R-:W-:Y:S01]  /*0020*/  MOV R10, c[0x0][0x198] ;  /* 0x00006600000a7a02 */ /* 0x000fe20000000f00 */
[----:B------:R-:W-:Y:S02]  /*0030*/  ULDC.64 UR4, c[0x0][0x118] ;  /* 0x0000460000047ab9 */ /* 0x000fe40000000a00 */
[----:B------:R-:W1:Y:S04]  /*0040*/  S2R R4, SR_CTAID.X ;  /* 0x0000000000047919 */ /* 0x000e680000002500 */
[----:B------:R-:W2:Y:S01]  /*0050*/  S2R R2, SR_CTAID.Y ;  /* 0x0000000000027919 */ /* 0x000ea20000002600 */
[----:B0-----:R-:W-:Y:S02]  /*0060*/  LOP3.LUT R3, R0, 0x1f, RZ, 0xc0, !PT ;  /* 0x0000001f00037812 */ /* 0x001fe400078ec0ff */
[----:B------:R-:W-:-:S02]  /*0070*/  SHF.R.U32.HI R5, RZ, 0x5, R0 ;  /* 0x00000005ff057819 */ /* 0x000fc40000011600 */
[----:B-1----:R-:W-:Y:S02]  /*0080*/  LEA R3, R4, R3, 0x5 ;  /* 0x0000000304037211 */ /* 0x002fe400078e28ff */
[----:B------:R-:W-:Y:S01]  /*0090*/  SGXT.U32 R4, R5, 0x2 ;  /* 0x000000020504781a */ /* 0x000fe20000000000 */
[----:B--2---:R-:W-:Y:S02]  /*00a0*/  IMAD R5, R2, c[0x0][0x190], RZ ;  /* 0x0000640002057a24 */ /* 0x004fe400078e02ff */
[----:B------:R-:W-:Y:S02]  /*00b0*/  IMAD R7, R3, c[0x0][0x194], RZ ;  /* 0x0000650003077a24 */ /* 0x000fe400078e02ff */
[----:B------:R-:W-:Y:S01]  /*00c0*/  IMAD R11, R4, c[0x0][0x198], RZ ;  /* 0x00006600040b7a24 */ /* 0x000fe200078e02ff */
[C---:B------:R-:W-:Y:S01]  /*00d0*/  SHF.L.U32 R6, R5.reuse, 0x1, RZ ;  /* 0x0000000105067819 */ /* 0x040fe200000006ff */
[----:B------:R-:W-:Y:S01]  /*00e0*/  IMAD.HI R5, R5, 0x2, RZ ;  /* 0x0000000205057827 */ /* 0x000fe200078e02ff */
[----:B------:R-:W-:-:S02]  /*00f0*/  SHF.L.U32 R9, R7, 0x1, RZ ;  /* 0x0000000107097819 */ /* 0x000fc400000006ff */
[C---:B------:R-:W-:Y:S01]  /*0100*/  LEA R13, R10.reuse, R11, 0x2 ;  /* 0x0000000b0a0d7211 */ /* 0x040fe200078e10ff */
[----:B------:R-:W-:Y:S01]  /*0110*/  IMAD.HI R8, R7, 0x2, RZ ;  /* 0x0000000207087827 */ /* 0x000fe200078e02ff */
[----:B------:R-:W-:Y:S02]  /*0120*/  IADD3 R14, P0, P1, R9, c[0x0][0x160], R6 ;  /* 0x00005800090e7a10 */ /* 0x000fe4000791e006 */
[----:B------:R-:W-:Y:S02]  /*0130*/  LEA R6, R10, R13, 0x2 ;  /* 0x0000000d0a067211 */ /* 0x000fe400078e10ff */
[----:B------:R-:W-:Y:S02]  /*0140*/  IADD3.X R16, R8, c[0x0][0x164], R5, P0, P1 ;  /* 0x0000590008107a10 */ /* 0x000fe400007e2405 */
[----:B------:R-:W-:Y:S02]  /*0150*/  LEA R5, R10, R6, 0x2 ;  /* 0x000000060a057211 */ /* 0x000fe400078e10ff */
[----:B------:R-:W-:-:S02]  /*0160*/  LEA R8, P0, R11, R14, 0x1 ;  /* 0x0000000e0b087211 */ /* 0x000fc400078008ff */
[-C--:B------:R-:W-:Y:S02]  /*0170*/  LEA R10, P1, R13, R14.reuse, 0x1 ;  /* 0x0000000e0d0a7211 */ /* 0x080fe400078208ff */
[CC--:B------:R-:W-:Y:S02]  /*0180*/  LEA R12, P2, R6.reuse, R14.reuse, 0x1 ;  /* 0x0000000e060c7211 */ /* 0x0c0fe400078408ff */
[----:B------:R-:W-:Y:S02]  /*0190*/  LEA R14, P3, R5, R14, 0x1 ;  /* 0x0000000e050e7211 */ /* 0x000fe400078608ff */
[-C--:B------:R-:W-:Y:S02]  /*01a0*/  LEA.HI.X.SX32 R9, R11, R16.reuse, 0x1, P0 ;  /* 0x000000100b097211 */ /* 0x080fe400000f0eff */
[-C--:B------:R-:W-:Y:S02]  /*01b0*/  LEA.HI.X.SX32 R11, R13, R16.reuse, 0x1, P1 ;  /* 0x000000100d0b7211 */ /* 0x080fe400008f0eff */
[-C--:B------:R-:W-:Y:S01]  /*01c0*/  LEA.HI.X.SX32 R13, R6, R16.reuse, 0x1, P2 ;  /* 0x00000010060d7211 */ /* 0x080fe200010f0eff */
[----:B------:R0:W2:Y:S01]  /*01d0*/  LDG.E.U16 R8, [R8.64] ;  /* 0x0000000408087981 */ /* 0x0000a2000c1e1500 */
[----:B------:R-:W-:-:S03]  /*01e0*/  LEA.HI.X.SX32 R15, R5, R16, 0x1, P3 ;  /* 0x00000010050f7211 */ /* 0x000fc600018f0eff */
[----:B------:R1:W3:Y:S04]  /*01f0*/  LDG.E.U16 R12, [R12.64] ;  /* 0x000000040c0c7981 */ /* 0x0002e8000c1e1500 */
[----:B------:R4:W5:Y:S04]  /*0200*/  LDG.E.U16 R15, [R14.64] ;  /* 0x000000040e0f7981 */ /* 0x000968000c1e1500 */
[----:B------:R0:W5:Y:S01]  /*0210*/  LDG.E.U16 R11, [R10.64] ;  /* 0x000000040a0b7981 */ /* 0x000162000c1e1500 */
[----:B------:R-:W-:Y:S02]  /*0220*/  SHF.R.S32.HI R5, RZ, 0x6, R0 ;  /* 0x00000006ff057819 */ /* 0x000fe40000011400 */
[----:B------:R-:W-:-:S02]  /*0230*/  LOP3.LUT R7, R0, 0x3f, RZ, 0xc0, !PT ;  /* 0x0000003f00077812 */ /* 0x000fc400078ec0ff */
[----:B------:R-:W-:Y:S02]  /*0240*/  SGXT R5, R5, 0x1 ;  /* 0x000000010505781a */ /* 0x000fe40000000200 */
[----:B------:R-:W-:-:S04]  /*0250*/  SHF.L.U32 R6, R7, 0x1, RZ ;  /* 0x0000000107067819 */ /* 0x000fc800000006ff */
[----:B------:R-:W-:-:S04]  /*0260*/  LOP3.LUT R5, R6, 0x90, R5, 0x78, !PT ;  /* 0x0000009006057812 */ /* 0x000fc800078e7805 */
[----:B------:R-:W-:Y:S02]  /*0270*/  LOP3.LUT R6, R5, 0x20, RZ, 0x3c, !PT ;  /* 0x0000002005067812 */ /* 0x000fe400078e3cff */
[----:B0-----:R-:W-:-:S04]  /*0280*/  MOV R9, 0x1 ;  /* 0x0000000100097802 */ /* 0x001fc80000000f00 */
[----:B------:R-:W-:Y:S01]  /*0290*/  ISETP.LE.AND P0, PT, R9, c[0x0][0x1d0], PT ;  /* 0x0000740009007a0c */ /* 0x000fe20003f03270 */
[----:B------:R-:W-:Y:S01]  /*02a0*/  CS2R R24, SRZ ;  /* 0x0000000000187805 */ /* 0x000fe2000001ff00 */
[----:B------:R-:W-:Y:S01]  /*02b0*/  MOV R70, 0xff800000 ;  /* 0xff80000000467802 */ /* 0x000fe20000000f00 */
[----:B------:R-:W-:Y:S01]  /*02c0*/  CS2R R26, SRZ ;  /* 0x00000000001a7805 */ /* 0x000fe2000001ff00 */
[----:B------:R-:W-:Y:S01]  /*02d0*/  MOV R10, 0x3f800000 ;  /* 0x3f800000000a7802 */ /* 0x000fe20000000f00 */
[----:B------:R-:W-:Y:S01]  /*02e0*/  CS2R R20, SRZ ;  /* 0x0000000000147805 */ /* 0x000fe2000001ff00 */
[----:B------:R-:W-:Y:S01]  /*02f0*/  MOV R65, 0x3f800000 ;  /* 0x3f80000000417802 */ /* 0x000fe20000000f00 */
[----:B------:R-:W-:Y:S01]  /*0300*/  CS2R R22, SRZ ;  /* 0x0000000000167805 */ /* 0x000fe2000001ff00 */
[----:B------:R-:W-:Y:S02]  /*0310*/  MOV R48, 0xff800000 ;  /* 0xff80000000307802 */ /* 0x000fe40000000f00 */
[----:B-1----:R-:W-:-:S02]  /*0320*/  LOP3.LUT R13, R0, 0x10, RZ, 0xc0, !PT ;  /* 0x00000010000d7812 */ /* 0x002fc400078ec0ff */
[C---:B----4-:R-:W-:Y:S01]  /*0330*/  LOP3.LUT R14, R0.reuse, 0x20, RZ, 0xc0, !PT ;  /* 0x00000020000e7812 */ /* 0x050fe200078ec0ff */
[----:B--2---:R-:W-:Y:S04]  /*0340*/  STS.U16 [R5+0x800], R8 ;  /* 0x0008000805007388 */ /* 0x004fe80000000400 */
[----:B---3--:R0:W-:Y:S04]  /*0350*/  STS.U16 [R5+0xa00], R12 ;  /* 0x000a000c05007388 */ /* 0x0081e80000000400 */
[----:B-----5:R-:W-:Y:S04]  /*0360*/  STS.U16 [R6+0xb00], R15 ;  /* 0x000b000f06007388 */ /* 0x020fe80000000400 */
[----:B------:R1:W-:Y:S01]  /*0370*/  STS.U16 [R6+0x900], R11 ;  /* 0x0009000b06007388 */ /* 0x0003e20000000400 */
[----:B0-----:R-:W-:-:S02]  /*0380*/  SHF.L.U32 R12, R0, 0x1, RZ ;  /* 0x00000001000c7819 */ /* 0x001fc400000006ff */
[----:B-1----:R-:W-:Y:S01]  /*0390*/  SHF.L.U32 R11, R0, 0x3, RZ ;  /* 0x00000003000b7819 */ /* 0x002fe200000006ff */
[----:B------:R-:W-:Y:S05]  /*03a0*/  @!P0 BRA `(.L_x_0) ;  /* 0x00001a9000008947 */ /* 0x000fea0003800000 */
[----:B------:R-:W-:Y:S01]  /*03b0*/  IMAD R15, R7, c[0x0][0x1b4], RZ ;  /* 0x00006d00070f7a24 */ /* 0x000fe200078e02ff */
[----:B------:R-:W-:Y:S01]  /*03c0*/  LOP3.LUT R9, R0, 0xf, RZ, 0xc0, !PT ;  /* 0x0000000f00097812 */ /* 0x000fe200078ec0ff */
[----:B------:R-:W-:Y:S01]  /*03d0*/  IMAD R8, R2, c[0x0][0x1b0], RZ ;  /* 0x00006c0002087a24 */ /* 0x000fe200078e02ff */
[----:B------:R-:W-:Y:S01]  /*03e0*/  LOP3.LUT R19, R11, 0x30, RZ, 0xc0, !PT ;  /* 0x000000300b137812 */ /* 0x000fe200078ec0ff */
[----:B------:R-:W-:Y:S01]  /*03f0*/  IMAD.SHL.U32 R17, R15, 0x2, RZ ;  /* 0x000000020f117824 */ /* 0x000fe200078e00ff */
[----:B------:R-:W-:Y:S01]  /*0400*/  LOP3.LUT R22, R0, 0x7, RZ, 0xc0, !PT ;  /* 0x0000000700167812 */ /* 0x000fe200078ec0ff */
[----:B------:R-:W-:Y:S01]  /*0410*/  IMAD R7, R2, c[0x0][0x1a0], RZ ;  /* 0x0000680002077a24 */ /* 0x000fe200078e02ff */
[----:B------:R-:W-:Y:S01]  /*0420*/  SHF.L.U32 R10, R8, 0x1, RZ ;  /* 0x00000001080a7819 */ /* 0x000fe200000006ff */
[----:B------:R-:W-:Y:S01]  /*0430*/  IMAD R9, R9, c[0x0][0x1a8], RZ ;  /* 0x00006a0009097a24 */ /* 0x000fe200078e02ff */
[----:B------:R-:W-:Y:S01]  /*0440*/  LOP3.LUT R19, R19, 0x20, R0, 0x78, !PT ;  /* 0x0000002013137812 */ /* 0x000fe200078e7800 */
[----:B------:R-:W-:Y:S01]  /*0450*/  IMAD.MOV.U32 R65, RZ, RZ, 0x3f800000 ;  /* 0x3f800000ff417424 */ /* 0x000fe200078e00ff */
[----:B------:R-:W-:Y:S01]  /*0460*/  IADD3 R68, P0, P1, R17, c[0x0][0x170], R10 ;  /* 0x00005c0011447a10 */ /* 0x000fe2000791e00a */
[----:B------:R-:W-:Y:S01]  /*0470*/  IMAD.HI R17, R15, 0x2, RZ ;  /* 0x000000020f117827 */ /* 0x000fe200078e02ff */
[----:B------:R-:W-:-:S02]  /*0480*/  SHF.L.U32 R15, R9, 0x1, RZ ;  /* 0x00000001090f7819 */ /* 0x000fc400000006ff */
[----:B------:R-:W-:Y:S01]  /*0490*/  LEA R16, R22, R13, 0x1 ;  /* 0x0000000d16107211 */ /* 0x000fe200078e08ff */
[----:B------:R-:W-:Y:S01]  /*04a0*/  IMAD.HI R10, R8, 0x2, RZ ;  /* 0x00000002080a7827 */ /* 0x000fe200078e02ff */
[----:B------:R-:W-:Y:S02]  /*04b0*/  SHF.L.U32 R8, R7, 0x1, RZ ;  /* 0x0000000107087819 */ /* 0x000fe400000006ff */
[----:B------:R-:W-:Y:S01]  /*04c0*/  LOP3.LUT R19, R19, 0x10, R12, 0x78, !PT ;  /* 0x0000001013137812 */ /* 0x000fe200078e780c */
[----:B------:R-:W-:Y:S01]  /*04d0*/  IMAD.HI R7, R7, 0x2, RZ ;  /* 0x0000000207077827 */ /* 0x000fe200078e02ff */
[----:B------:R-:W-:Y:S02]  /*04e0*/  IADD3.X R21, R17, c[0x0][0x174], R10, P0, P1 ;  /* 0x00005d0011157a10 */ /* 0x000fe400007e240a */
[----:B------:R-:W-:Y:S02]  /*04f0*/  SHF.R.U32.HI R10, RZ, 0x4, R0 ;  /* 0x00000004ff0a7819 */ /* 0x000fe40000011600 */
[----:B------:R-:W-:-:S02]  /*0500*/  IADD3 R88, P0, P1, R15, c[0x0][0x168], R8 ;  /* 0x00005a000f587a10 */ /* 0x000fc4000791e008 */
[----:B------:R-:W-:Y:S02]  /*0510*/  SGXT.U32 R10, R10, 0x3 ;  /* 0x000000030a0a781a */ /* 0x000fe40000000000 */
[--C-:B------:R-:W-:Y:S02]  /*0520*/  SHF.R.U32.HI R8, RZ, 0x6, R0.reuse ;  /* 0x00000006ff087819 */ /* 0x100fe40000011600 */
[----:B------:R-:W-:Y:S02]  /*0530*/  SHF.R.S32.HI R18, RZ, 0x2, R0 ;  /* 0x00000002ff127819 */ /* 0x000fe40000011400 */
[----:B------:R-:W-:Y:S01]  /*0540*/  LEA R15, R16, R19, 0x5 ;  /* 0x00000013100f7211 */ /* 0x000fe200078e28ff */
[----:B------:R-:W-:Y:S01]  /*0550*/  IMAD R16, R10, c[0x0][0x1a4], RZ ;  /* 0x000069000a107a24 */ /* 0x000fe200078e02ff */
[----:B------:R-:W-:Y:S01]  /*0560*/  MOV R25, c[0x0][0x1a4] ;  /* 0x0000690000197a02 */ /* 0x000fe20000000f00 */
[----:B------:R-:W-:Y:S01]  /*0570*/  IMAD.HI R10, R9, 0x2, RZ ;  /* 0x00000002090a7827 */ /* 0x000fe200078e02ff */
[----:B------:R-:W-:-:S02]  /*0580*/  SGXT R18, R18, 0x1 ;  /* 0x000000011212781a */ /* 0x000fc40000000200 */
[----:B------:R-:W-:Y:S02]  /*0590*/  SGXT.U32 R8, R8, 0x1 ;  /* 0x000000010808781a */ /* 0x000fe40000000000 */
[----:B------:R-:W-:Y:S02]  /*05a0*/  LEA R9, R25, R16, 0x3 ;  /* 0x0000001019097211 */ /* 0x000fe400078e18ff */
[----:B------:R-:W-:Y:S01]  /*05b0*/  LOP3.LUT R20, R18, 0x90, RZ, 0xc0, !PT ;  /* 0x0000009012147812 */ /* 0x000fe200078ec0ff */
[----:B------:R-:W-:Y:S01]  /*05c0*/  IMAD R18, R8, c[0x0][0x1b8], RZ ;  /* 0x00006e0008127a24 */ /* 0x000fe200078e02ff */
[C---:B------:R-:W-:Y:S02]  /*05d0*/  SHF.L.U32 R17, R0.reuse, 0x5, RZ ;  /* 0x0000000500117819 */ /* 0x040fe400000006ff */
[----:B------:R-:W-:Y:S02]  /*05e0*/  LEA.HI R8, R0, 0x38, RZ, 0x1c ;  /* 0x0000003800087811 */ /* 0x000fe400078fe0ff */
[----:B------:R-:W-:-:S02]  /*05f0*/  IADD3.X R24, R10, c[0x0][0x16c], R7, P0, P1 ;  /* 0x00005b000a187a10 */ /* 0x000fc400007e2407 */
[C---:B------:R-:W-:Y:S02]  /*0600*/  LEA R7, R25.reuse, R9, 0x3 ;  /* 0x0000000919077211 */ /* 0x040fe400078e18ff */
[----:B------:R-:W-:Y:S01]  /*0610*/  LOP3.LUT R23, R20, 0x60, R17, 0xf8, !PT ;  /* 0x0000006014177812 */ /* 0x000fe200078ef811 */
[----:B------:R-:W-:Y:S01]  /*0620*/  IMAD R17, R8, c[0x0][0x1a4], RZ ;  /* 0x0000690008117a24 */ /* 0x000fe200078e02ff */
[----:B------:R-:W-:Y:S01]  /*0630*/  MOV R27, c[0x0][0x1b8] ;  /* 0x00006e00001b7a02 */ /* 0x000fe20000000f00 */
[----:B------:R-:W-:Y:S01]  /*0640*/  IMAD R8, R25, 0x8, R7 ;  /* 0x0000000819087824 */ /* 0x000fe200078e0207 */
[-C--:B------:R-:W-:Y:S02]  /*0650*/  LEA R112, P1, R16, R88.reuse, 0x1 ;  /* 0x0000005810707211 */ /* 0x080fe400078208ff */
[----:B------:R-:W-:Y:S02]  /*0660*/  LEA R110, P2, R9, R88, 0x1 ;  /* 0x00000058096e7211 */ /* 0x000fe400078408ff */
[----:B------:R-:W-:-:S02]  /*0670*/  LEA R10, R25, R8, 0x3 ;  /* 0x00000008190a7211 */ /* 0x000fc400078e18ff */
[----:B------:R-:W-:Y:S02]  /*0680*/  LEA R19, R27, R18, 0x1 ;  /* 0x000000121b137211 */ /* 0x000fe400078e08ff */
[-C--:B------:R-:W-:Y:S02]  /*0690*/  LEA.HI.X.SX32 R113, R16, R24.reuse, 0x1, P1 ;  /* 0x0000001810717211 */ /* 0x080fe400008f0eff */
[----:B------:R-:W-:Y:S02]  /*06a0*/  LEA.HI.X.SX32 R111, R9, R24, 0x1, P2 ;  /* 0x00000018096f7211 */ /* 0x000fe400010f0eff */
[----:B------:R-:W-:Y:S02]  /*06b0*/  LEA R108, P1, R7, R88, 0x1 ;  /* 0x00000058076c7211 */ /* 0x000fe400078208ff */
[----:B------:R-:W-:Y:S02]  /*06c0*/  LEA R9, R25, R10, 0x3 ;  /* 0x0000000a19097211 */ /* 0x000fe400078e18ff */
[----:B------:R-:W-:-:S02]  /*06d0*/  LEA R20, R27, R19, 0x1 ;  /* 0x000000131b147211 */ /* 0x000fc400078e08ff */
[----:B------:R-:W-:Y:S02]  /*06e0*/  LEA R86, P3, R17, R88, 0x1 ;  /* 0x0000005811567211 */ /* 0x000fe400078608ff */
[----:B------:R-:W-:Y:S02]  /*06f0*/  LEA.HI.X.SX32 R109, R7, R24, 0x1, P1 ;  /* 0x00000018076d7211 */ /* 0x000fe400008f0eff */
[----:B------:R-:W-:Y:S02]  /*0700*/  LEA R7, R25, R9, 0x3 ;  /* 0x0000000919077211 */ /* 0x000fe400078e18ff */
[----:B------:R-:W-:Y:S02]  /*0710*/  LEA R16, R27, R20, 0x1 ;  /* 0x000000141b107211 */ /* 0x000fe400078e08ff */
[----:B------:R-:W-:Y:S02]  /*0720*/  LEA.HI.X.SX32 R87, R17, R24, 0x1, P3 ;  /* 0x0000001811577211 */ /* 0x000fe400018f0eff */
[----:B------:R-:W-:-:S02]  /*0730*/  LEA R94, P1, R8, R88, 0x1 ;  /* 0x00000058085e7211 */ /* 0x000fc400078208ff */
[-C--:B------:R-:W-:Y:S02]  /*0740*/  LEA R92, P2, R10, R88.reuse, 0x1 ;  /* 0x000000580a5c7211 */ /* 0x080fe400078408ff */
[-C--:B------:R-:W-:Y:S02]  /*0750*/  LEA R90, P3, R9, R88.reuse, 0x1 ;  /* 0x00000058095a7211 */ /* 0x080fe400078608ff */
[----:B------:R-:W-:Y:S02]  /*0760*/  LEA R88, P4, R7, R88, 0x1 ;  /* 0x0000005807587211 */ /* 0x000fe400078808ff */
[----:B------:R-:W-:Y:S02]  /*0770*/  LEA R17, R27, R16, 0x1 ;  /* 0x000000101b117211 */ /* 0x000fe400078e08ff */
[----:B------:R-:W-:Y:S02]  /*0780*/  LEA R82, P0, R18, R68, 0x1 ;  /* 0x0000004412527211 */ /* 0x000fe400078008ff */
[----:B------:R-:W-:-:S02]  /*0790*/  LEA.HI.X.SX32 R89, R7, R24, 0x1, P4 ;  /* 0x0000001807597211 */ /* 0x000fc400020f0eff */
[----:B------:R-:W-:Y:S02]  /*07a0*/  LEA R7, R27, R17, 0x1 ;  /* 0x000000111b077211 */ /* 0x000fe400078e08ff */
[-C--:B------:R-:W-:Y:S02]  /*07b0*/  LEA.HI.X.SX32 R93, R10, R24.reuse, 0x1, P2 ;  /* 0x000000180a5d7211 */ /* 0x080fe400010f0eff */
[----:B------:R-:W-:Y:S02]  /*07c0*/  LEA.HI.X.SX32 R83, R18, R21, 0x1, P0 ;  /* 0x0000001512537211 */ /* 0x000fe400000f0eff */
[----:B------:R-:W-:Y:S02]  /*07d0*/  LEA.HI.X.SX32 R95, R8, R24, 0x1, P1 ;  /* 0x00000018085f7211 */ /* 0x000fe400008f0eff */
[-C--:B------:R-:W-:Y:S02]  /*07e0*/  LEA R80, P0, R19, R68.reuse, 0x1 ;  /* 0x0000004413507211 */ /* 0x080fe400078008ff */
[----:B------:R-:W-:-:S02]  /*07f0*/  LEA R76, P2, R16, R68, 0x1 ;  /* 0x00000044104c7211 */ /* 0x000fc400078408ff */
[----:B------:R-:W-:Y:S02]  /*0800*/  LEA R8, R27, R7, 0x1 ;  /* 0x000000071b087211 */ /* 0x000fe400078e08ff */
[----:B------:R-:W-:Y:S02]  /*0810*/  LEA R78, P1, R20, R68, 0x1 ;  /* 0x00000044144e7211 */ /* 0x000fe400078208ff */
[----:B------:R-:W-:Y:S02]  /*0820*/  LEA.HI.X.SX32 R91, R9, R24, 0x1, P3 ;  /* 0x00000018095b7211 */ /* 0x000fe400018f0eff */
[-C--:B------:R-:W-:Y:S01]  /*0830*/  LEA.HI.X.SX32 R81, R19, R21.reuse, 0x1, P0 ;  /* 0x0000001513517211 */ /* 0x080fe200000f0eff */
[----:B------:R-:W-:Y:S01]  /*0840*/  IMAD R19, R22, 0x90, RZ ;  /* 0x0000009016137824 */ /* 0x000fe200078e02ff */
[----:B------:R-:W-:Y:S01]  /*0850*/  LEA.HI.X.SX32 R77, R16, R21, 0x1, P2 ;  /* 0x00000015104d7211 */ /* 0x000fe200010f0eff */
[----:B------:R-:W-:Y:S01]  /*0860*/  CS2R R24, SRZ ;  /* 0x0000000000187805 */ /* 0x000fe2000001ff00 */
[----:B------:R-:W-:-:S02]  /*0870*/  LEA R9, R27, R8, 0x1 ;  /* 0x000000081b097211 */ /* 0x000fc400078e08ff */
[-C--:B------:R-:W-:Y:S01]  /*0880*/  LEA R66, P2, R8, R68.reuse, 0x1 ;  /* 0x0000004408427211 */ /* 0x080fe200078408ff */
[----:B------:R-:W-:Y:S01]  /*0890*/  CS2R R26, SRZ ;  /* 0x00000000001a7805 */ /* 0x000fe2000001ff00 */
[-C--:B------:R-:W-:Y:S02]  /*08a0*/  LEA.HI.X.SX32 R79, R20, R21.reuse, 0x1, P1 ;  /* 0x00000015144f7211 */ /* 0x080fe400008f0eff */
[-C--:B------:R-:W-:Y:S02]  /*08b0*/  LEA R74, P0, R17, R68.reuse, 0x1 ;  /* 0x00000044114a7211 */ /* 0x080fe400078008ff */
[-C--:B------:R-:W-:Y:S02]  /*08c0*/  LEA R72, P1, R7, R68.reuse, 0x1 ;  /* 0x0000004407487211 */ /* 0x080fe400078208ff */
[----:B------:R-:W-:Y:S02]  /*08d0*/  LEA R68, P3, R9, R68, 0x1 ;  /* 0x0000004409447211 */ /* 0x000fe400078608ff */
[----:B------:R-:W-:-:S02]  /*08e0*/  LEA.HI.X.SX32 R67, R8, R21, 0x1, P2 ;  /* 0x0000001508437211 */ /* 0x000fc400010f0eff */
[--C-:B------:R-:W-:Y:S02]  /*08f0*/  LOP3.LUT R19, R19, 0x30, R12.reuse, 0x78, !PT ;  /* 0x0000003013137812 */ /* 0x100fe400078e780c */
[----:B------:R-:W-:Y:S02]  /*0900*/  LOP3.LUT R8, R23, 0x10, R12, 0x78, !PT ;  /* 0x0000001017087812 */ /* 0x000fe400078e780c */
[-C--:B------:R-:W-:Y:S01]  /*0910*/  LEA.HI.X.SX32 R75, R17, R21.reuse, 0x1, P0 ;  /* 0x00000015114b7211 */ /* 0x080fe200000f0eff */
[----:B------:R-:W-:Y:S01]  /*0920*/  CS2R R22, SRZ ;  /* 0x0000000000167805 */ /* 0x000fe2000001ff00 */
[-C--:B------:R-:W-:Y:S02]  /*0930*/  LEA.HI.X.SX32 R73, R7, R21.reuse, 0x1, P1 ;  /* 0x0000001507497211 */ /* 0x080fe400008f0eff */
[----:B------:R-:W-:Y:S02]  /*0940*/  LEA.HI.X.SX32 R69, R9, R21, 0x1, P3 ;  /* 0x0000001509457211 */ /* 0x000fe400018f0eff */
[C---:B------:R-:W-:Y:S01]  /*0950*/  LOP3.LUT R16, R5.reuse, 0x40, RZ, 0x3c, !PT ;  /* 0x0000004005107812 */ /* 0x040fe200078e3cff */
[----:B------:R-:W-:Y:S01]  /*0960*/  CS2R R20, SRZ ;  /* 0x0000000000147805 */ /* 0x000fe2000001ff00 */
[----:B------:R-:W-:-:S02]  /*0970*/  LOP3.LUT R17, R5, 0x60, RZ, 0x3c, !PT ;  /* 0x0000006005117812 */ /* 0x000fc400078e3cff */
[----:B------:R-:W-:Y:S02]  /*0980*/  MOV R10, 0x3f800000 ;  /* 0x3f800000000a7802 */ /* 0x000fe40000000f00 */
[----:B------:R-:W-:Y:S02]  /*0990*/  MOV R107, 0xff800000 ;  /* 0xff800000006b7802 */ /* 0x000fe40000000f00 */
[----:B------:R-:W-:Y:S02]  /*09a0*/  MOV R18, RZ ;  /* 0x000000ff00127202 */ /* 0x000fe40000000f00 */
[----:B------:R-:W-:Y:S02]  /*09b0*/  MOV R7, RZ ;  /* 0x000000ff00077202 */ /* 0x000fe40000000f00 */
[----:B------:R-:W-:Y:S02]  /*09c0*/  MOV R97, 0xff800000 ;  /* 0xff80000000617802 */ /* 0x000fe40000000f00 */
[----:B------:R-:W-:-:S02]  /*09d0*/  MOV R9, RZ ;  /* 0x000000ff00097202 */ /* 0x000fc40000000f00 */
[----:B------:R-:W-:Y:S02]  /*09e0*/  LOP3.LUT R64, R19, 0x40, RZ, 0x3c, !PT ;  /* 0x0000004013407812 */ /* 0x000fe400078e3cff */
[----:B------:R-:W-:Y:S02]  /*09f0*/  LEA R8, R13, R8, 0x4 ;  /* 0x000000080d087211 */ /* 0x000fe400078e20ff */
.L_x_1:
[----:B------:R-:W-:-:S04]  /*0a00*/  IMAD.WIDE R32, R18, 0x2, R108 ;  /* 0x0000000212207825 */ /* 0x000fc800078e026c */
[C---:B------:R-:W-:Y:S02]  /*0a10*/  IMAD.WIDE R34, R18.reuse, 0x2, R94 ;  /* 0x0000000212227825 */ /* 0x040fe400078e025e */
[----:B------:R-:W2:Y:S02]  /*0a20*/  LDG.E.U16 R32, [R32.64] ;  /* 0x0000000420207981 */ /* 0x000ea4000c1e1500 */
[C---:B------:R-:W-:Y:S02]  /*0a30*/  IMAD.WIDE R28, R18.reuse, 0x2, R112 ;  /* 0x00000002121c7825 */ /* 0x040fe400078e0270 */
[----:B------:R-:W3:Y:S02]  /*0a40*/  LDG.E.U16 R34, [R34.64] ;  /* 0x0000000422227981 */ /* 0x000ee4000c1e1500 */
[C---:B------:R-:W-:Y:S02]  /*0a50*/  IMAD.WIDE R30, R18.reuse, 0x2, R110 ;  /* 0x00000002121e7825 */ /* 0x040fe400078e026e */
[----:B------:R-:W4:Y:S02]  /*0a60*/  LDG.E.U16 R44, [R28.64] ;  /* 0x000000041c2c7981 */ /* 0x000f24000c1e1500 */
[----:B------:R-:W-:-:S02]  /*0a70*/  IMAD.WIDE R36, R18, 0x2, R92 ;  /* 0x0000000212247825 */ /* 0x000fc400078e025c */
[----:B------:R-:W5:Y:S02]  /*0a80*/  LDG.E.U16 R46, [R30.64] ;  /* 0x000000041e2e7981 */ /* 0x000f64000c1e1500 */
[C---:B------:R-:W-:Y:S02]  /*0a90*/  IMAD.WIDE R38, R18.reuse, 0x2, R90 ;  /* 0x0000000212267825 */ /* 0x040fe400078e025a */
[----:B------:R0:W5:Y:S02]  /*0aa0*/  LDG.E.U16 R52, [R36.64] ;  /* 0x0000000424347981 */ /* 0x000164000c1e1500 */
[C---:B------:R-:W-:Y:S02]  /*0ab0*/  IMAD.WIDE R40, R18.reuse, 0x2, R88 ;  /* 0x0000000212287825 */ /* 0x040fe400078e0258 */
[----:B------:R1:W5:Y:S02]  /*0ac0*/  LDG.E.U16 R54, [R38.64] ;  /* 0x0000000426367981 */ /* 0x000364000c1e1500 */
[----:B------:R-:W-:-:S02]  /*0ad0*/  IMAD.WIDE R42, R18, 0x2, R86 ;  /* 0x00000002122a7825 */ /* 0x000fc400078e0256 */
[----:B------:R-:W5:Y:S04]  /*0ae0*/  LDG.E.U16 R60, [R40.64] ;  /* 0x00000004283c7981 */ /* 0x000f68000c1e1500 */
[----:B------:R-:W5:Y:S04]  /*0af0*/  LDG.E.U16 R62, [R42.64] ;  /* 0x000000042a3e7981 */ /* 0x000f68000c1e1500 */
[----:B------:R-:W-:Y:S01]  /*0b00*/  BAR.SYNC.DEFER_BLOCKING 0x0 ;  /* 0x0000000000007b1d */ /* 0x000fe20000010000 */
[----:B0-----:R-:W-:-:S04]  /*0b10*/  IMAD.WIDE R36, R7, 0x2, R82 ;  /* 0x0000000207247825 */ /* 0x001fc800078e0252 */
[----:B-1----:R-:W-:-:S04]  /*0b20*/  IMAD.WIDE R38, R7, 0x2, R80 ;  /* 0x0000000207267825 */ /* 0x002fc800078e0250 */
[C---:B------:R-:W-:Y:S01]  /*0b30*/  IMAD.WIDE R70, R7.reuse, 0x2, R66 ;  /* 0x0000000207467825 */ /* 0x040fe200078e0242 */
[----:B--2---:R-:W-:Y:S04]  /*0b40*/  STS.U16 [R5+0x200], R32 ;  /* 0x0002002005007388 */ /* 0x004fe80000000400 */
[----:B---3--:R-:W-:Y:S04]  /*0b50*/  STS.U16 [R5+0x300], R34 ;  /* 0x0003002205007388 */ /* 0x008fe80000000400 */
[----:B----4-:R-:W-:Y:S04]  /*0b60*/  STS.U16 [R5], R44 ;  /* 0x0000002c05007388 */ /* 0x010fe80000000400 */
[----:B-----5:R-:W-:Y:S04]  /*0b70*/  STS.U16 [R5+0x100], R46 ;  /* 0x0001002e05007388 */ /* 0x020fe80000000400 */
[----:B------:R0:W-:Y:S04]  /*0b80*/  STS.U16 [R5+0x400], R52 ;  /* 0x0004003405007388 */ /* 0x0001e80000000400 */
[----:B------:R1:W-:Y:S04]  /*0b90*/  STS.U16 [R5+0x500], R54 ;  /* 0x0005003605007388 */ /* 0x0003e80000000400 */
[----:B------:R-:W-:Y:S04]  /*0ba0*/  STS.U16 [R5+0x600], R60 ;  /* 0x0006003c05007388 */ /* 0x000fe80000000400 */
[----:B------:R2:W-:Y:S04]  /*0bb0*/  STS.U16 [R5+0x700], R62 ;  /* 0x0007003e05007388 */ /* 0x0005e80000000400 */
[----:B------:R-:W-:Y:S01]  /*0bc0*/  BAR.SYNC.DEFER_BLOCKING 0x0 ;  /* 0x0000000000007b1d */ /* 0x000fe20000010000 */
[----:B0-----:R-:W-:-:S04]  /*0bd0*/  IMAD.WIDE R52, R7, 0x2, R74 ;  /* 0x0000000207347825 */ /* 0x001fc800078e024a */
[----:B-1----:R-:W-:-:S04]  /*0be0*/  IMAD.WIDE R54, R7, 0x2, R72 ;  /* 0x0000000207367825 */ /* 0x002fc800078e0248 */
[----:B------:R-:W-:-:S04]  /*0bf0*/  IMAD.WIDE R44, R7, 0x2, R78 ;  /* 0x00000002072c7825 */ /* 0x000fc800078e024e */
[----:B--2---:R-:W-:-:S04]  /*0c00*/  IMAD.WIDE R62, R7, 0x2, R76 ;  /* 0x00000002073e7825 */ /* 0x004fc800078e024c */
[----:B------:R-:W-:Y:S01]  /*0c10*/  IMAD.WIDE R60, R7, 0x2, R68 ;  /* 0x00000002073c7825 */ /* 0x000fe200078e0244 */
[----:B------:R0:W2:Y:S04]  /*0c20*/  LDG.E.U16 R96, [R36.64] ;  /* 0x0000000424607981 */ /* 0x0000a8000c1e1500 */
[----:B------:R1:W3:Y:S04]  /*0c30*/  LDG.E.U16 R98, [R52.64] ;  /* 0x0000000434627981 */ /* 0x0002e8000c1e1500 */
[----:B------:R0:W4:Y:S04]  /*0c40*/  LDG.E.U16 R99, [R38.64] ;  /* 0x0000000426637981 */ /* 0x000128000c1e1500 */
[----:B------:R1:W5:Y:S04]  /*0c50*/  LDG.E.U16 R103, [R54.64] ;  /* 0x0000000436677981 */ /* 0x000368000c1e1500 */
[----:B------:R0:W3:Y:S04]  /*0c60*/  LDG.E.U16 R101, [R44.64] ;  /* 0x000000042c657981 */ /* 0x0000e8000c1e1500 */
[----:B------:R0:W4:Y:S04]  /*0c70*/  LDG.E.U16 R105, [R70.64] ;  /* 0x0000000446697981 */ /* 0x000128000c1e1500 */
[----:B------:R0:W5:Y:S04]  /*0c80*/  LDG.E.U16 R102, [R62.64] ;  /* 0x000000043e667981 */ /* 0x000168000c1e1500 */
[----:B------:R0:W5:Y:S04]  /*0c90*/  LDG.E.U16 R100, [R60.64] ;  /* 0x000000043c647981 */ /* 0x000168000c1e1500 */
[----:B------:R-:W-:Y:S04]  /*0ca0*/  LDSM.16.MT88.4 R28, [R15+0x800] ;  /* 0x000800000f1c783b */ /* 0x000fe80000004200 */
[----:B------:R-:W1:Y:S04]  /*0cb0*/  LDSM.16.M88.4 R40, [R8] ;  /* 0x000000000828783b */ /* 0x000e680000000200 */
[----:B------:R-:W1:Y:S04]  /*0cc0*/  LDSM.16.M88.4 R48, [R8+0x200] ;  /* 0x000200000830783b */ /* 0x000e680000000200 */
[----:B------:R-:W1:Y:S04]  /*0cd0*/  LDSM.16.M88.4 R56, [R8+0x400] ;  /* 0x000400000838783b */ /* 0x000e680000000200 */
[----:B0-----:R-:W0:Y:S04]  /*0ce0*/  LDSM.16.M88.4 R36, [R8+0x600] ;  /* 0x000600000824783b */ /* 0x001e280000000200 */
[----:B------:R-:W-:Y:S01]  /*0cf0*/  BAR.SYNC.DEFER_BLOCKING 0x0 ;  /* 0x0000000000007b1d */ /* 0x000fe20000010000 */
[C---:B-1----:R-:W-:Y:S08]  /*0d00*/  HMMA.16816.F32 R32, R28.reuse, R40, RZ ;  /* 0x000000281c20723c */ /* 0x042ff000000018ff */
[C---:B------:R-:W-:Y:S08]  /*0d10*/  HMMA.16816.F32 R40, R28.reuse, R42, RZ ;  /* 0x0000002a1c28723c */ /* 0x040ff000000018ff */
[C---:B------:R-:W-:Y:S08]  /*0d20*/  HMMA.16816.F32 R44, R28.reuse, R48, RZ ;  /* 0x000000301c2c723c */ /* 0x040ff000000018ff */
[----:B------:R-:W-:Y:S01]  /*0d30*/  HMMA.16816.F32 R48, R28, R50, RZ ;  /* 0x000000321c30723c */ /* 0x000fe200000018ff */
[----:B------:R-:W-:-:S02]  /*0d40*/  FMUL R84, R32, c[0x0][0x188] ;  /* 0x0000620020547a20 */ /* 0x000fc40000400000 */
[----:B------:R-:W-:-:S05]  /*0d50*/  FMUL R85, R33, c[0x0][0x188] ;  /* 0x0000620021557a20 */ /* 0x000fca0000400000 */
[----:B------:R-:W-:Y:S01]  /*0d60*/  HMMA.16816.F32 R52, R28, R56, RZ ;  /* 0x000000381c34723c */ /* 0x000fe200000018ff */
[----:B------:R-:W-:Y:S01]  /*0d70*/  FMNMX R85, R84, R85, !PT ;  /* 0x0000005554557209 */ /* 0x000fe20007800000 */
[----:B------:R-:W-:-:S05]  /*0d80*/  FMUL R70, R41, c[0x0][0x188] ;  /* 0x0000620029467a20 */ /* 0x000fca0000400000 */
[----:B------:R-:W-:Y:S02]  /*0d90*/  FMUL R56, R40, c[0x0][0x188] ;  /* 0x0000620028387a20 */ /* 0x000fe40000400000 */
[----:B------:R-:W-:-:S03]  /*0da0*/  FMUL R60, R44, c[0x0][0x188] ;  /* 0x000062002c3c7a20 */ /* 0x000fc60000400000 */
[----:B------:R-:W-:Y:S02]  /*0db0*/  FMNMX R85, R56, R85, !PT ;  /* 0x0000005538557209 */ /* 0x000fe40007800000 */
[----:B------:R-:W-:Y:S02]  /*0dc0*/  HMMA.16816.F32 R56, R28, R58, RZ ;  /* 0x0000003a1c38723c */ /* 0x000fe400000018ff */
[----:B------:R-:W-:Y:S01]  /*0dd0*/  FMNMX R85, R70, R85, !PT ;  /* 0x0000005546557209 */ /* 0x000fe20007800000 */
[----:B------:R-:W-:-:S03]  /*0de0*/  FMUL R70, R45, c[0x0][0x188] ;  /* 0x000062002d467a20 */ /* 0x000fc60000400000 */
[----:B------:R-:W-:Y:S02]  /*0df0*/  FMNMX R85, R60, R85, !PT ;  /* 0x000000553c557209 */ /* 0x000fe40007800000 */
[----:B0-----:R-:W-:Y:S02]  /*0e00*/  HMMA.16816.F32 R60, R28, R36, RZ ;  /* 0x000000241c3c723c */ /* 0x001fe400000018ff */
[----:B------:R-:W-:-:S05]  /*0e10*/  FMNMX R85, R70, R85, !PT ;  /* 0x0000005546557209 */ /* 0x000fca0007800000 */
[----:B------:R-:W-:Y:S02]  /*0e20*/  FMUL R36, R48, c[0x0][0x188] ;  /* 0x0000620030247a20 */ /* 0x000fe40000400000 */
[----:B------:R-:W-:-:S03]  /*0e30*/  FMUL R37, R49, c[0x0][0x188] ;  /* 0x0000620031257a20 */ /* 0x000fc60000400000 */
[----:B------:R-:W-:Y:S01]  /*0e40*/  FMNMX R70, R36, R85, !PT ;  /* 0x0000005524467209 */ /* 0x000fe20007800000 */
[----:B------:R-:W-:Y:S01]  /*0e50*/  HMMA.16816.F32 R28, R28, R38, RZ ;  /* 0x000000261c1c723c */ /* 0x000fe200000018ff */
[----:B------:R-:W-:-:S06]  /*0e60*/  FMUL R36, R52, c[0x0][0x188] ;  /* 0x0000620034247a20 */ /* 0x000fcc0000400000 */
[----:B------:R-:W-:Y:S01]  /*0e70*/  FMNMX R39, R37, R70, !PT ;  /* 0x0000004625277209 */ /* 0x000fe20007800000 */
[----:B------:R-:W-:-:S03]  /*0e80*/  FMUL R37, R53, c[0x0][0x188] ;  /* 0x0000620035257a20 */ /* 0x000fc60000400000 */
        /* <DEDUP_REMOVED lines=12> */
[----:B------:R-:W-:-:S04]  /*0f50*/  FMNMX R36, R36, R39, !PT ;  /* 0x0000002724247209 */ /* 0x000fc80007800000 */
[----:B------:R-:W-:-:S05]  /*0f60*/  FMNMX R70, R37, R36, !PT ;  /* 0x0000002425467209 */ /* 0x000fca0007800000 */
[----:B------:R-:W0:Y:S01]  /*0f70*/  SHFL.BFLY PT, R37, R70, 0x2, 0x1f ;  /* 0x0c401f0046257f89 */ /* 0x000e2200000e0000 */
[----:B------:R-:W-:Y:S02]  /*0f80*/  FMUL R36, R34, c[0x0][0x188] ;  /* 0x0000620022247a20 */ /* 0x000fe40000400000 */
[----:B------:R-:W-:Y:S01]  /*0f90*/  FMUL R38, R42, c[0x0][0x188] ;  /* 0x000062002a267a20 */ /* 0x000fe20000400000 */
[----:B0-----:R-:W-:Y:S01]  /*0fa0*/  FMNMX R71, R70, R37, !PT ;  /* 0x0000002546477209 */ /* 0x001fe20007800000 */
[----:B------:R-:W-:-:S04]  /*0fb0*/  FMUL R37, R35, c[0x0][0x188] ;  /* 0x0000620023257a20 */ /* 0x000fc80000400000 */
[----:B------:R-:W0:Y:S01]  /*0fc0*/  SHFL.BFLY PT, R84, R71, 0x1, 0x1f ;  /* 0x0c201f0047547f89 */ /* 0x000e2200000e0000 */
        /* <DEDUP_REMOVED lines=11> */
[----:B------:R-:W-:Y:S01]  /*1080*/  FMUL R37, R54, c[0x0][0x188] ;  /* 0x0000620036257a20 */ /* 0x000fe20000400000 */
[----:B0-----:R-:W-:Y:S02]  /*1090*/  FMNMX R70, R71, R84, !PT ;  /* 0x0000005447467209 */ /* 0x001fe40007800000 */
[----:B------:R-:W-:Y:S01]  /*10a0*/  FMNMX R38, R36, R39, !PT ;  /* 0x0000002724267209 */ /* 0x000fe20007800000 */
[----:B------:R-:W-:Y:S01]  /*10b0*/  FMUL R36, R55, c[0x0][0x188] ;  /* 0x0000620037247a20 */ /* 0x000fe20000400000 */
[----:B------:R-:W-:Y:S02]  /*10c0*/  FMNMX R70, R70, R107, !PT ;  /* 0x0000006b46467209 */ /* 0x000fe40007800000 */
[----:B------:R-:W-:Y:S01]  /*10d0*/  FMNMX R39, R37, R38, !PT ;  /* 0x0000002625277209 */ /* 0x000fe20007800000 */
[----:B------:R-:W-:-:S03]  /*10e0*/  FMUL R37, R58, c[0x0][0x188] ;  /* 0x000062003a257a20 */ /* 0x000fc60000400000 */
[----:B------:R-:W-:Y:S01]  /*10f0*/  FMNMX R36, R36, R39, !PT ;  /* 0x0000002724247209 */ /* 0x000fe20007800000 */
[--C-:B------:R-:W-:Y:S02]  /*1100*/  FFMA R38, R32, c[0x0][0x188], -R70.reuse ;  /* 0x0000620020267a23 */ /* 0x100fe40000000846 */
[----:B------:R-:W-:Y:S01]  /*1110*/  FMUL R32, R59, c[0x0][0x188] ;  /* 0x000062003b207a20 */ /* 0x000fe20000400000 */
[----:B------:R-:W-:Y:S01]  /*1120*/  FMNMX R39, R37, R36, !PT ;  /* 0x0000002425277209 */ /* 0x000fe20007800000 */
[----:B------:R-:W-:Y:S02]  /*1130*/  FMUL R71, R38, 1.4426950216293334961 ;  /* 0x3fb8aa3b26477820 */ /* 0x000fe40000400000 */
[----:B------:R-:W-:Y:S01]  /*1140*/  FMUL R37, R62, c[0x0][0x188] ;  /* 0x000062003e257a20 */ /* 0x000fe20000400000 */
[----:B------:R-:W-:Y:S01]  /*1150*/  FMNMX R38, R32, R39, !PT ;  /* 0x0000002720267209 */ /* 0x000fe20007800000 */
[----:B------:R-:W-:Y:S02]  /*1160*/  FFMA R33, R33, c[0x0][0x188], -R70 ;  /* 0x0000620021217a23 */ /* 0x000fe40000000846 */
[----:B------:R-:W-:Y:S01]  /*1170*/  FMUL R32, R63, c[0x0][0x188] ;  /* 0x000062003f207a20 */ /* 0x000fe20000400000 */
[----:B------:R-:W-:Y:S01]  /*1180*/  FMNMX R37, R37, R38, !PT ;  /* 0x0000002625257209 */ /* 0x000fe20007800000 */
[----:B------:R-:W-:-:S02]  /*1190*/  FMUL R39, R33, 1.4426950216293334961 ;  /* 0x3fb8aa3b21277820 */ /* 0x000fc40000400000 */
[----:B------:R-:W-:Y:S01]  /*11a0*/  FMUL R33, R30, c[0x0][0x188] ;  /* 0x000062001e217a20 */ /* 0x000fe20000400000 */
[----:B------:R-:W-:Y:S01]  /*11b0*/  FMNMX R38, R32, R37, !PT ;  /* 0x0000002520267209 */ /* 0x000fe20007800000 */
[----:B------:R-:W-:-:S03]  /*11c0*/  FMUL R32, R31, c[0x0][0x188] ;  /* 0x000062001f207a20 */ /* 0x000fc60000400000 */
[----:B------:R-:W-:-:S04]  /*11d0*/  FMNMX R33, R33, R38, !PT ;  /* 0x0000002621217209 */ /* 0x000fc80007800000 */
[----:B------:R-:W-:-:S05]  /*11e0*/  FMNMX R32, R32, R33, !PT ;  /* 0x0000002120207209 */ /* 0x000fca0007800000 */
[----:B------:R-:W0:Y:S01]  /*11f0*/  SHFL.BFLY PT, R33, R32, 0x2, 0x1f ;  /* 0x0c401f0020217f89 */ /* 0x000e2200000e0000 */
[----:B------:R-:W-:Y:S01]  /*1200*/  FFMA R41, R41, c[0x0][0x188], -R70 ;  /* 0x0000620029297a23 */ /* 0x000fe20000000846 */
[----:B0-----:R-:W-:-:S05]  /*1210*/  FMNMX R33, R32, R33, !PT ;  /* 0x0000002120217209 */ /* 0x001fca0007800000 */
[----:B------:R-:W0:Y:S01]  /*1220*/  SHFL.BFLY PT, R32, R33, 0x1, 0x1f ;  /* 0x0c201f0021207f89 */ /* 0x000e2200000e0000 */
[----:B------:R-:W-:-:S03]  /*1230*/  FFMA R48, R48, c[0x0][0x188], -R70 ;  /* 0x0000620030307a23 */ /* 0x000fc60000000846 */
[----:B--2---:R1:W-:Y:S01]  /*1240*/  STS.U16 [R5], R96 ;  /* 0x0000006005007388 */ /* 0x0043e20000000400 */
[----:B------:R-:W-:-:S03]  /*1250*/  FFMA R52, R52, c[0x0][0x188], -R70 ;  /* 0x0000620034347a23 */ /* 0x000fc60000000846 */
[----:B---3--:R2:W-:Y:S04]  /*1260*/  STS.U16 [R5+0x400], R98 ;  /* 0x0004006205007388 */ /* 0x0085e80000000400 */
[----:B----4-:R-:W-:Y:S04]  /*1270*/  STS.U16 [R6+0x100], R99 ;  /* 0x0001006306007388 */ /* 0x010fe80000000400 */
[----:B-----5:R-:W-:Y:S01]  /*1280*/  STS.U16 [R6+0x500], R103 ;  /* 0x0005006706007388 */ /* 0x020fe20000000400 */
[----:B------:R-:W-:-:S03]  /*1290*/  FMUL R37, R41, 1.4426950216293334961 ;  /* 0x3fb8aa3b29257820 */ /* 0x000fc60000400000 */
[----:B------:R-:W-:Y:S04]  /*12a0*/  STS.U16 [R16+0x200], R101 ;  /* 0x0002006510007388 */ /* 0x000fe80000000400 */
[----:B------:R-:W-:Y:S01]  /*12b0*/  STS.U16 [R16+0x600], R105 ;  /* 0x0006006910007388 */ /* 0x000fe20000000400 */
[----:B------:R-:W-:-:S03]  /*12c0*/  FMUL R41, R48, 1.4426950216293334961 ;  /* 0x3fb8aa3b30297820 */ /* 0x000fc60000400000 */
[----:B------:R-:W-:Y:S01]  /*12d0*/  STS.U16 [R17+0x300], R102 ;  /* 0x0003006611007388 */ /* 0x000fe20000000400 */
[----:B------:R-:W-:-:S03]  /*12e0*/  FMUL R52, R52, 1.4426950216293334961 ;  /* 0x3fb8aa3b34347820 */ /* 0x000fc60000400000 */
[----:B------:R3:W-:Y:S01]  /*12f0*/  STS.U16 [R17+0x700], R100 ;  /* 0x0007006411007388 */ /* 0x0007e20000000400 */
[--C-:B------:R-:W-:Y:S01]  /*1300*/  FFMA R48, R60, c[0x0][0x188], -R70.reuse ;  /* 0x000062003c307a23 */ /* 0x100fe20000000846 */
[----:B0-----:R-:W-:Y:S01]  /*1310*/  FMNMX R32, R33, R32, !PT ;  /* 0x0000002021207209 */ /* 0x001fe20007800000 */
[----:B------:R-:W-:Y:S01]  /*1320*/  MUFU.EX2 R36, R71 ;  /* 0x0000004700247308 */ /* 0x000fe20000000800 */
[--C-:B------:R-:W-:Y:S02]  /*1330*/  FFMA R40, R40, c[0x0][0x188], -R70.reuse ;  /* 0x0000620028287a23 */ /* 0x100fe40000000846 */
[----:B------:R-:W-:-:S05]  /*1340*/  FFMA R53, R53, c[0x0][0x188], -R70 ;  /* 0x0000620035357a23 */ /* 0x000fca0000000846 */
[----:B------:R0:W-:Y:S01]  /*1350*/  MUFU.EX2 R71, R52 ;  /* 0x0000003400477308 */ /* 0x0001e20000000800 */
[--C-:B------:R-:W-:Y:S02]  /*1360*/  FFMA R44, R44, c[0x0][0x188], -R70.reuse ;  /* 0x000062002c2c7a23 */ /* 0x100fe40000000846 */
[--C-:B------:R-:W-:Y:S02]  /*1370*/  FFMA R49, R49, c[0x0][0x188], -R70.reuse ;  /* 0x0000620031317a23 */ /* 0x100fe40000000846 */
[----:B0-----:R-:W-:Y:S01]  /*1380*/  FMUL R52, R48, 1.4426950216293334961 ;  /* 0x3fb8aa3b30347820 */ /* 0x001fe20000400000 */
[----:B------:R-:W-:Y:S01]  /*1390*/  FMNMX R48, R32, R97, !PT ;  /* 0x0000006120307209 */ /* 0x000fe20007800000 */
[--C-:B------:R-:W-:Y:S02]  /*13a0*/  FFMA R28, R28, c[0x0][0x188], -R70.reuse ;  /* 0x000062001c1c7a23 */ /* 0x100fe40000000846 */
[----:B------:R-:W-:Y:S02]  /*13b0*/  FMUL R84, R40, 1.4426950216293334961 ;  /* 0x3fb8aa3b28547820 */ /* 0x000fe40000400000 */
[----:B------:R-:W-:-:S02]  /*13c0*/  FFMA R57, R57, c[0x0][0x188], -R70 ;  /* 0x0000620039397a23 */ /* 0x000fc40000000846 */
[--C-:B------:R-:W-:Y:S02]  /*13d0*/  FFMA R34, R34, c[0x0][0x188], -R48.reuse ;  /* 0x0000620022227a23 */ /* 0x100fe40000000830 */
[--C-:B------:R-:W-:Y:S02]  /*13e0*/  FFMA R35, R35, c[0x0][0x188], -R48.reuse ;  /* 0x0000620023237a23 */ /* 0x100fe40000000830 */
[----:B------:R-:W-:Y:S02]  /*13f0*/  FMUL R53, R53, 1.4426950216293334961 ;  /* 0x3fb8aa3b35357820 */ /* 0x000fe40000400000 */
[----:B------:R-:W-:Y:S01]  /*1400*/  FADD R32, -R70, R107 ;  /* 0x0000006b46207221 */ /* 0x000fe20000000100 */
[----:B------:R-:W0:Y:S01]  /*1410*/  MUFU.EX2 R39, R39 ;  /* 0x0000002700277308 */ /* 0x000e220000000800 */
[----:B------:R-:W-:Y:S02]  /*1420*/  FMUL R40, R44, 1.4426950216293334961 ;  /* 0x3fb8aa3b2c287820 */ /* 0x000fe40000400000 */
[----:B------:R-:W-:-:S02]  /*1430*/  FFMA R42, R42, c[0x0][0x188], -R48 ;  /* 0x000062002a2a7a23 */ /* 0x000fc40000000830 */
[----:B------:R-:W-:Y:S02]  /*1440*/  FMUL R44, R49, 1.4426950216293334961 ;  /* 0x3fb8aa3b312c7820 */ /* 0x000fe40000400000 */
[--C-:B------:R-:W-:Y:S02]  /*1450*/  FFMA R56, R56, c[0x0][0x188], -R70.reuse ;  /* 0x0000620038387a23 */ /* 0x100fe40000000846 */
[----:B------:R-:W-:Y:S01]  /*1460*/  FMUL R28, R28, 1.4426950216293334961 ;  /* 0x3fb8aa3b1c1c7820 */ /* 0x000fe20000400000 */
[----:B------:R-:W2:Y:S01]  /*1470*/  MUFU.EX2 R38, R84 ;  /* 0x0000005400267308 */ /* 0x000ea20000000800 */
[----:B------:R-:W-:Y:S02]  /*1480*/  FMUL R49, R57, 1.4426950216293334961 ;  /* 0x3fb8aa3b39317820 */ /* 0x000fe40000400000 */
[----:B------:R-:W-:Y:S02]  /*1490*/  FFMA R29, R29, c[0x0][0x188], -R70 ;  /* 0x000062001d1d7a23 */ /* 0x000fe40000000846 */
[----:B------:R-:W-:-:S02]  /*14a0*/  FMUL R34, R34, 1.4426950216293334961 ;  /* 0x3fb8aa3b22227820 */ /* 0x000fc40000400000 */
[----:B------:R-:W-:Y:S01]  /*14b0*/  FMUL R35, R35, 1.4426950216293334961 ;  /* 0x3fb8aa3b23237820 */ /* 0x000fe20000400000 */
[----:B------:R-:W-:Y:S01]  /*14c0*/  MUFU.EX2 R84, R53 ;  /* 0x0000003500547308 */ /* 0x000fe20000000800 */
[----:B------:R-:W-:Y:S02]  /*14d0*/  FMUL R32, R32, 1.4426950216293334961 ;  /* 0x3fb8aa3b20207820 */ /* 0x000fe40000400000 */
[----:B------:R-:W-:Y:S02]  /*14e0*/  FMUL R42, R42, 1.4426950216293334961 ;  /* 0x3fb8aa3b2a2a7820 */ /* 0x000fe40000400000 */
[--C-:B------:R-:W-:Y:S02]  /*14f0*/  FFMA R43, R43, c[0x0][0x188], -R48.reuse ;  /* 0x000062002b2b7a23 */ /* 0x100fe40000000830 */
[----:B------:R-:W-:Y:S01]  /*1500*/  FFMA R47, R47, c[0x0][0x188], -R48 ;  /* 0x000062002f2f7a23 */ /* 0x000fe20000000830 */
[----:B------:R4:W-:Y:S01]  /*1510*/  MUFU.EX2 R53, R28 ;  /* 0x0000001c00357308 */ /* 0x0009e20000000800 */
[----:B------:R-:W-:-:S02]  /*1520*/  FMUL R56, R56, 1.4426950216293334961 ;  /* 0x3fb8aa3b38387820 */ /* 0x000fc40000400000 */
[--C-:B------:R-:W-:Y:S02]  /*1530*/  FFMA R46, R46, c[0x0][0x188], -R48.reuse ;  /* 0x000062002e2e7a23 */ /* 0x100fe40000000830 */
[--C-:B------:R-:W-:Y:S02]  /*1540*/  FFMA R51, R51, c[0x0][0x188], -R48.reuse ;  /* 0x0000620033337a23 */ /* 0x100fe40000000830 */
[----:B------:R-:W-:Y:S01]  /*1550*/  FMUL R29, R29, 1.4426950216293334961 ;  /* 0x3fb8aa3b1d1d7820 */ /* 0x000fe20000400000 */
[----:B------:R-:W-:Y:S01]  /*1560*/  MUFU.EX2 R106, R34 ;  /* 0x00000022006a7308 */ /* 0x000fe20000000800 */
[----:B------:R-:W-:Y:S02]  /*1570*/  FFMA R50, R50, c[0x0][0x188], -R48 ;  /* 0x0000620032327a23 */ /* 0x000fe40000000830 */
[----:B----4-:R-:W-:Y:S02]  /*1580*/  FADD R28, -R48, R97 ;  /* 0x00000061301c7221 */ /* 0x010fe40000000100 */
[----:B------:R-:W-:-:S03]  /*1590*/  FFMA R45, R45, c[0x0][0x188], -R70 ;  /* 0x000062002d2d7a23 */ /* 0x000fc60000000846 */
[----:B------:R-:W4:Y:S01]  /*15a0*/  MUFU.EX2 R107, R35 ;  /* 0x00000023006b7308 */ /* 0x000f220000000800 */
[----:B------:R-:W-:Y:S02]  /*15b0*/  FMUL R115, R43, 1.4426950216293334961 ;  /* 0x3fb8aa3b2b737820 */ /* 0x000fe40000400000 */
[----:B------:R-:W-:Y:S02]  /*15c0*/  FMUL R104, R47, 1.4426950216293334961 ;  /* 0x3fb8aa3b2f687820 */ /* 0x000fe40000400000 */
[----:B------:R-:W-:-:S03]  /*15d0*/  FMUL R43, R46, 1.4426950216293334961 ;  /* 0x3fb8aa3b2e2b7820 */ /* 0x000fc60000400000 */
[----:B------:R-:W-:Y:S01]  /*15e0*/  MUFU.EX2 R60, R49 ;  /* 0x00000031003c7308 */ /* 0x000fe20000000800 */
[----:B------:R-:W-:Y:S02]  /*15f0*/  FMUL R47, R51, 1.4426950216293334961 ;  /* 0x3fb8aa3b332f7820 */ /* 0x000fe40000400000 */
[----:B------:R-:W-:Y:S02]  /*1600*/  FMUL R46, R50, 1.4426950216293334961 ;  /* 0x3fb8aa3b322e7820 */ /* 0x000fe40000400000 */
[----:B------:R-:W-:-:S03]  /*1610*/  FFMA R51, R59, c[0x0][0x188], -R48 ;  /* 0x000062003b337a23 */ /* 0x000fc60000000830 */
[----:B------:R5:W-:Y:S01]  /*1620*/  MUFU.EX2 R49, R32 ;  /* 0x0000002000317308 */ /* 0x000be20000000800 */
[----:B------:R-:W-:Y:S01]  /*1630*/  BAR.SYNC.DEFER_BLOCKING 0x0 ;  /* 0x0000000000007b1d */ /* 0x000fe20000010000 */
[--C-:B-1----:R-:W-:Y:S02]  /*1640*/  FFMA R96, R62, c[0x0][0x188], -R48.reuse ;  /* 0x000062003e607a23 */ /* 0x102fe40000000830 */
[----:B------:R-:W-:Y:S02]  /*1650*/  FMUL R45, R45, 1.4426950216293334961 ;  /* 0x3fb8aa3b2d2d7820 */ /* 0x000fe40000400000 */
[----:B------:R-:W-:Y:S02]  /*1660*/  FMUL R50, R28, 1.4426950216293334961 ;  /* 0x3fb8aa3b1c327820 */ /* 0x000fe40000400000 */
[----:B------:R-:W1:Y:S01]  /*1670*/  MUFU.EX2 R37, R37 ;  /* 0x0000002500257308 */ /* 0x000e620000000800 */
[--C-:B------:R-:W-:Y:S02]  /*1680*/  FFMA R62, R30, c[0x0][0x188], -R48.reuse ;  /* 0x000062001e3e7a23 */ /* 0x100fe40000000830 */
[----:B------:R-:W-:-:S05]  /*1690*/  FFMA R59, R31, c[0x0][0x188], -R48 ;  /* 0x000062001f3b7a23 */ /* 0x000fca0000000830 */
[----:B------:R-:W-:Y:S01]  /*16a0*/  MUFU.EX2 R85, R56 ;  /* 0x0000003800557308 */ /* 0x000fe20000000800 */
[----:B------:R-:W-:Y:S02]  /*16b0*/  FFMA R61, R61, c[0x0][0x188], -R70 ;  /* 0x000062003d3d7a23 */ /* 0x000fe40000000846 */
[----:B------:R-:W-:-:S05]  /*16c0*/  FFMA R55, R55, c[0x0][0x188], -R48 ;  /* 0x0000620037377a23 */ /* 0x000fca0000000830 */
[----:B------:R-:W3:Y:S01]  /*16d0*/  MUFU.EX2 R42, R42 ;  /* 0x0000002a002a7308 */ /* 0x000ee20000000800 */
[----:B-----5:R-:W5:Y:S01]  /*16e0*/  LDSM.16.M88.4 R32, [R19] ;  /* 0x000000001320783b */ /* 0x020f620000000200 */
[----:B------:R-:W-:-:S06]  /*16f0*/  FFMA R58, R58, c[0x0][0x188], -R48 ;  /* 0x000062003a3a7a23 */ /* 0x000fcc0000000830 */
[----:B------:R1:W-:Y:S01]  /*1700*/  MUFU.EX2 R56, R29 ;  /* 0x0000001d00387308 */ /* 0x0003e20000000800 */
[----:B0-----:R-:W-:Y:S02]  /*1710*/  FADD R97, R36, R39 ;  /* 0x0000002724617221 */ /* 0x001fe40000000000 */
[----:B------:R-:W-:-:S05]  /*1720*/  FMUL R57, R61, 1.4426950216293334961 ;  /* 0x3fb8aa3b3d397820 */ /* 0x000fca0000400000 */
[----:B------:R-:W0:Y:S01]  /*1730*/  MUFU.EX2 R40, R40 ;  /* 0x0000002800287308 */ /* 0x000e220000000800 */
[----:B-1----:R-:W1:Y:S01]  /*1740*/  LDSM.16.M88.4 R28, [R19+0x400] ;  /* 0x00040000131c783b */ /* 0x002e620000000200 */
[----:B------:R-:W-:-:S06]  /*1750*/  FMUL R61, R55, 1.4426950216293334961 ;  /* 0x3fb8aa3b373d7820 */ /* 0x000fcc0000400000 */
[----:B------:R-:W0:Y:S01]  /*1760*/  MUFU.EX2 R115, R115 ;  /* 0x0000007300737308 */ /* 0x000e220000000800 */
[----:B------:R-:W-:Y:S02]  /*1770*/  FMUL R55, R58, 1.4426950216293334961 ;  /* 0x3fb8aa3b3a377820 */ /* 0x000fe40000400000 */
[----:B------:R-:W-:-:S05]  /*1780*/  FMUL R58, R51, 1.4426950216293334961 ;  /* 0x3fb8aa3b333a7820 */ /* 0x000fca0000400000 */
[----:B------:R-:W0:Y:S01]  /*1790*/  MUFU.EX2 R45, R45 ;  /* 0x0000002d002d7308 */ /* 0x000e220000000800 */
[----:B--2---:R-:W-:Y:S02]  /*17a0*/  FADD R98, R38, R97 ;  /* 0x0000006126627221 */ /* 0x004fe40000000000 */
[----:B----4-:R-:W-:-:S05]  /*17b0*/  FADD R51, R106, R107 ;  /* 0x0000006b6a337221 */ /* 0x010fca0000000000 */
[----:B------:R-:W2:Y:S01]  /*17c0*/  MUFU.EX2 R43, R43 ;  /* 0x0000002b002b7308 */ /* 0x000ea20000000800 */
[----:B------:R-:W-:Y:S01]  /*17d0*/  FFMA R54, R54, c[0x0][0x188], -R48 ;  /* 0x0000620036367a23 */ /* 0x000fe20000000830 */
[----:B------:R-:W-:Y:S01]  /*17e0*/  F2FP.PACK_AB R36, R39, R36 ;  /* 0x000000242724723e */ /* 0x000fe200000000ff */
[----:B------:R-:W-:-:S05]  /*17f0*/  FADD R39, R37, R98 ;  /* 0x0000006225277221 */ /* 0x000fca0000000000 */
[----:B------:R-:W4:Y:S01]  /*1800*/  MUFU.EX2 R41, R41 ;  /* 0x0000002900297308 */ /* 0x000f220000000800 */
[----:B---3--:R-:W-:-:S07]  /*1810*/  FADD R100, R42, R51 ;  /* 0x000000332a647221 */ /* 0x008fce0000000000 */
[----:B------:R-:W3:Y:S01]  /*1820*/  MUFU.EX2 R104, R104 ;  /* 0x0000006800687308 */ /* 0x000ee20000000800 */
[----:B------:R-:W-:Y:S02]  /*1830*/  FMUL R54, R54, 1.4426950216293334961 ;  /* 0x3fb8aa3b36367820 */ /* 0x000fe40000400000 */
[----:B------:R-:W-:-:S05]  /*1840*/  FMUL R51, R96, 1.4426950216293334961 ;  /* 0x3fb8aa3b60337820 */ /* 0x000fca0000400000 */
[----:B------:R-:W1:Y:S01]  /*1850*/  MUFU.EX2 R44, R44 ;  /* 0x0000002c002c7308 */ /* 0x000e620000000800 */
[----:B0-----:R-:W-:Y:S02]  /*1860*/  FADD R96, R40, R39 ;  /* 0x0000002728607221 */ /* 0x001fe40000000000 */
[----:B------:R-:W-:-:S05]  /*1870*/  FADD R100, R115, R100 ;  /* 0x0000006473647221 */ /* 0x000fca0000000000 */
[----:B------:R-:W-:Y:S01]  /*1880*/  MUFU.EX2 R46, R46 ;  /* 0x0000002e002e7308 */ /* 0x000fe20000000800 */
[----:B------:R-:W-:-:S07]  /*1890*/  FADD R96, R45, R96 ;  /* 0x000000602d607221 */ /* 0x000fce0000000000 */
[----:B------:R-:W0:Y:S01]  /*18a0*/  MUFU.EX2 R50, R50 ;  /* 0x0000003200327308 */ /* 0x000e220000000800 */
[----:B------:R-:W-:Y:S01]  /*18b0*/  F2FP.PACK_AB R40, R45, R40 ;  /* 0x000000282d28723e */ /* 0x000fe200000000ff */
[----:B--2---:R-:W-:-:S06]  /*18c0*/  FADD R45, R43, R100 ;  /* 0x000000642b2d7221 */ /* 0x004fcc0000000000 */
[----:B------:R-:W2:Y:S01]  /*18d0*/  MUFU.EX2 R47, R47 ;  /* 0x0000002f002f7308 */ /* 0x000ea20000000800 */
[----:B----4-:R-:W-:Y:S02]  /*18e0*/  FADD R97, R41, R96 ;  /* 0x0000006029617221 */ /* 0x010fe40000000000 */
[----:B---3--:R-:W-:-:S05]  /*18f0*/  FADD R45, R104, R45 ;  /* 0x0000002d682d7221 */ /* 0x008fca0000000000 */
[----:B------:R-:W3:Y:S01]  /*1900*/  MUFU.EX2 R54, R54 ;  /* 0x0000003600367308 */ /* 0x000ee20000000800 */
[----:B------:R-:W-:Y:S01]  /*1910*/  F2FP.PACK_AB R39, R115, R42 ;  /* 0x0000002a7327723e */ /* 0x000fe200000000ff */
[C---:B-1----:R-:W-:Y:S01]  /*1920*/  FADD R96, R44.reuse, R97 ;  /* 0x000000612c607221 */ /* 0x042fe20000000000 */
[----:B------:R-:W-:Y:S01]  /*1930*/  F2FP.PACK_AB R38, R37, R38 ;  /* 0x000000262526723e */ /* 0x000fe200000000ff */
[----:B------:R-:W-:Y:S01]  /*1940*/  FMUL R24, R49, R24 ;  /* 0x0000001831187220 */ /* 0x000fe20000400000 */
[----:B------:R-:W-:-:S03]  /*1950*/  F2FP.PACK_AB R42, R44, R41 ;  /* 0x000000292c2a723e */ /* 0x000fc600000000ff */
[----:B------:R-:W1:Y:S01]  /*1960*/  MUFU.EX2 R61, R61 ;  /* 0x0000003d003d7308 */ /* 0x000e620000000800 */
[----:B------:R-:W-:Y:S01]  /*1970*/  F2FP.PACK_AB R37, R107, R106 ;  /* 0x0000006a6b25723e */ /* 0x000fe200000000ff */
[C---:B------:R-:W-:Y:S02]  /*1980*/  FMUL R25, R49.reuse, R25 ;  /* 0x0000001931197220 */ /* 0x040fe40000400000 */
[C---:B0-----:R-:W-:Y:S02]  /*1990*/  FMUL R26, R50.reuse, R26 ;  /* 0x0000001a321a7220 */ /* 0x041fe40000400000 */
[----:B------:R-:W-:Y:S02]  /*19a0*/  FMUL R27, R50, R27 ;  /* 0x0000001b321b7220 */ /* 0x000fe40000400000 */
[----:B------:R-:W0:Y:S01]  /*19b0*/  MUFU.EX2 R55, R55 ;  /* 0x0000003700377308 */ /* 0x000e220000000800 */
[----:B------:R-:W-:Y:S02]  /*19c0*/  FADD R44, R46, R45 ;  /* 0x0000002d2e2c7221 */ /* 0x000fe40000000000 */
[----:B------:R-:W-:-:S02]  /*19d0*/  FMUL R20, R49, R20 ;  /* 0x0000001431147220 */ /* 0x000fc40000400000 */
[C---:B------:R-:W-:Y:S02]  /*19e0*/  FMUL R22, R50.reuse, R22 ;  /* 0x0000001632167220 */ /* 0x040fe40000400000 */
[----:B------:R-:W-:Y:S01]  /*19f0*/  FMUL R21, R49, R21 ;  /* 0x0000001531157220 */ /* 0x000fe20000400000 */
[----:B------:R-:W-:Y:S01]  /*1a00*/  MUFU.EX2 R58, R58 ;  /* 0x0000003a003a7308 */ /* 0x000fe20000000800 */
[----:B------:R-:W-:Y:S01]  /*1a10*/  FMUL R23, R50, R23 ;  /* 0x0000001732177220 */ /* 0x000fe20000400000 */
[----:B------:R-:W-:Y:S01]  /*1a20*/  F2FP.PACK_AB R41, R104, R43 ;  /* 0x0000002b6829723e */ /* 0x000fe200000000ff */
[----:B------:R-:W-:Y:S02]  /*1a30*/  FFMA R63, R63, c[0x0][0x188], -R48 ;  /* 0x000062003f3f7a23 */ /* 0x000fe40000000830 */
[C---:B--2---:R-:W-:Y:S01]  /*1a40*/  FADD R45, R47.reuse, R44 ;  /* 0x0000002c2f2d7221 */ /* 0x044fe20000000000 */
[----:B------:R-:W-:Y:S01]  /*1a50*/  F2FP.PACK_AB R43, R47, R46 ;  /* 0x0000002e2f2b723e */ /* 0x000fe200000000ff */
[----:B-----5:R-:W-:Y:S01]  /*1a60*/  HMMA.16816.F32 R24, R36, R32, R24 ;  /* 0x000000202418723c */ /* 0x020fe20000001818 */
[----:B------:R-:W2:Y:S01]  /*1a70*/  MUFU.EX2 R52, R52 ;  /* 0x0000003400347308 */ /* 0x000ea20000000800 */
[----:B------:R-:W-:-:S02]  /*1a80*/  FADD R47, R71, R96 ;  /* 0x00000060472f7221 */ /* 0x000fc40000000000 */
[----:B------:R-:W-:Y:S02]  /*1a90*/  FMUL R63, R63, 1.4426950216293334961 ;  /* 0x3fb8aa3b3f3f7820 */ /* 0x000fe40000400000 */
[----:B---3--:R-:W-:-:S03]  /*1aa0*/  FADD R44, R54, R45 ;  /* 0x0000002d362c7221 */ /* 0x008fc60000000000 */
[----:B------:R-:W3:Y:S01]  /*1ab0*/  MUFU.EX2 R51, R51 ;  /* 0x0000003300337308 */ /* 0x000ee20000000800 */
[----:B------:R-:W-:Y:S01]  /*1ac0*/  FMUL R33, R62, 1.4426950216293334961 ;  /* 0x3fb8aa3b3e217820 */ /* 0x000fe20000400000 */
[----:B------:R-:W-:Y:S01]  /*1ad0*/  HMMA.16816.F32 R36, R36, R28, R20 ;  /* 0x0000001c2424723c */ /* 0x000fe20000001814 */
[----:B------:R-:W-:-:S05]  /*1ae0*/  FMUL R59, R59, 1.4426950216293334961 ;  /* 0x3fb8aa3b3b3b7820 */ /* 0x000fca0000400000 */
[----:B------:R-:W4:Y:S01]  /*1af0*/  MUFU.EX2 R57, R57 ;  /* 0x0000003900397308 */ /* 0x000f220000000800 */
[----:B------:R-:W-:Y:S02]  /*1b00*/  FADD R20, R84, R47 ;  /* 0x0000002f54147221 */ /* 0x000fe40000000000 */
[----:B-1----:R-:W-:Y:S02]  /*1b10*/  FADD R22, R61, R44 ;  /* 0x0000002c3d167221 */ /* 0x002fe40000000000 */
[----:B------:R-:W-:Y:S01]  /*1b20*/  FADD R29, R85, R20 ;  /* 0x00000014551d7221 */ /* 0x000fe20000000000 */
[----:B------:R-:W1:Y:S02]  /*1b30*/  LDSM.16.M88.4 R44, [R64] ;  /* 0x00000000402c783b */ /* 0x000e640000000200 */
[----:B------:R0:W5:Y:S01]  /*1b40*/  MUFU.EX2 R32, R63 ;  /* 0x0000003f00207308 */ /* 0x0001620000000800 */
[----:B------:R-:W-:-:S07]  /*1b50*/  FADD R29, R60, R29 ;  /* 0x0000001d3c1d7221 */ /* 0x000fce0000000000 */
[----:B------:R-:W5:Y:S01]  /*1b60*/  MUFU.EX2 R33, R33 ;  /* 0x0000002100217308 */ /* 0x000f620000000800 */
[----:B0-----:R-:W-:Y:S02]  /*1b70*/  FADD R63, R55, R22 ;  /* 0x00000016373f7221 */ /* 0x001fe40000000000 */
[----:B--2---:R-:W-:Y:S01]  /*1b80*/  FADD R96, R52, R29 ;  /* 0x0000001d34607221 */ /* 0x004fe20000000000 */
[----:B------:R-:W-:Y:S01]  /*1b90*/  LDSM.16.M88.4 R20, [R64+0x400] ;  /* 0x000400004014783b */ /* 0x000fe20000000200 */
[----:B------:R-:W-:-:S03]  /*1ba0*/  FADD R28, R58, R63 ;  /* 0x0000003f3a1c7221 */ /* 0x000fc60000000000 */
[----:B------:R-:W0:Y:S01]  /*1bb0*/  MUFU.EX2 R62, R59 ;  /* 0x0000003b003e7308 */ /* 0x000e220000000800 */
[----:B---3--:R-:W-:Y:S02]  /*1bc0*/  FADD R29, R51, R28 ;  /* 0x0000001c331d7221 */ /* 0x008fe40000000000 */
[----:B----4-:R-:W-:Y:S02]  /*1bd0*/  FADD R96, R57, R96 ;  /* 0x0000006039607221 */ /* 0x010fe40000000000 */
[----:B-----5:R-:W-:Y:S01]  /*1be0*/  FADD R28, R32, R29 ;  /* 0x0000001d201c7221 */ /* 0x020fe20000000000 */
[----:B------:R-:W-:Y:S01]  /*1bf0*/  HMMA.16816.F32 R24, R40, R34, R24 ;  /* 0x000000222818723c */ /* 0x000fe20000001818 */
[----:B------:R-:W-:-:S06]  /*1c00*/  FADD R29, R53, R96 ;  /* 0x00000060351d7221 */ /* 0x000fcc0000000000 */
[----:B------:R-:W-:Y:S02]  /*1c10*/  FADD R35, R33, R28 ;  /* 0x0000001c21237221 */ /* 0x000fe40000000000 */
[----:B------:R-:W-:Y:S02]  /*1c20*/  FADD R34, R56, R29 ;  /* 0x0000001d38227221 */ /* 0x000fe40000000000 */
[----:B0-----:R-:W-:Y:S01]  /*1c30*/  FADD R35, R62, R35 ;  /* 0x000000233e237221 */ /* 0x001fe20000000000 */
[----:B------:R-:W-:Y:S02]  /*1c40*/  HMMA.16816.F32 R36, R40, R30, R36 ;  /* 0x0000001e2824723c */ /* 0x000fe40000001824 */
[----:B------:R-:W0:Y:S04]  /*1c50*/  SHFL.BFLY PT, R41, R34, 0x2, 0x1f ;  /* 0x0c401f0022297f89 */ /* 0x000e2800000e0000 */
[----:B------:R-:W2:Y:S01]  /*1c60*/  SHFL.BFLY PT, R40, R35, 0x2, 0x1f ;  /* 0x0c401f0023287f89 */ /* 0x000ea200000e0000 */
[----:B------:R-:W-:-:S02]  /*1c70*/  F2FP.PACK_AB R28, R84, R71 ;  /* 0x00000047541c723e */ /* 0x000fc400000000ff */
[----:B------:R-:W-:Y:S02]  /*1c80*/  F2FP.PACK_AB R30, R60, R85 ;  /* 0x000000553c1e723e */ /* 0x000fe400000000ff */
[----:B------:R-:W-:Y:S02]  /*1c90*/  F2FP.PACK_AB R29, R61, R54 ;  /* 0x000000363d1d723e */ /* 0x000fe400000000ff */
[----:B------:R-:W-:-:S07]  /*1ca0*/  F2FP.PACK_AB R31, R58, R55 ;  /* 0x000000373a1f723e */ /* 0x000fce00000000ff */
[----:B-1----:R-:W-:Y:S01]  /*1cb0*/  HMMA.16816.F32 R24, R28, R44, R24 ;  /* 0x0000002c1c18723c */ /* 0x002fe20000001818 */
[----:B0-----:R-:W-:Y:S02]  /*1cc0*/  FADD R41, R34, R41 ;  /* 0x0000002922297221 */ /* 0x001fe40000000000 */
[----:B--2---:R-:W-:-:S05]  /*1cd0*/  FADD R42, R35, R40 ;  /* 0x00000028232a7221 */ /* 0x004fca0000000000 */
[----:B------:R-:W-:Y:S01]  /*1ce0*/  HMMA.16816.F32 R36, R28, R20, R36 ;  /* 0x000000141c24723c */ /* 0x000fe20000001824 */
[----:B------:R-:W0:Y:S04]  /*1cf0*/  SHFL.BFLY PT, R40, R41, 0x1, 0x1f ;  /* 0x0c201f0029287f89 */ /* 0x000e2800000e0000 */
[----:B------:R-:W1:Y:S01]  /*1d00*/  SHFL.BFLY PT, R43, R42, 0x1, 0x1f ;  /* 0x0c201f002a2b7f89 */ /* 0x000e6200000e0000 */
[----:B------:R-:W-:Y:S02]  /*1d10*/  IADD3 R9, R9, 0x40, RZ ;  /* 0x0000004009097810 */ /* 0x000fe40007ffe0ff */
[----:B------:R-:W-:Y:S02]  /*1d20*/  F2FP.PACK_AB R28, R57, R52 ;  /* 0x00000034391c723e */ /* 0x000fe400000000ff */
[----:B------:R-:W-:-:S02]  /*1d30*/  ISETP.GE.AND P0, PT, R9, c[0x0][0x1d0], PT ;  /* 0x0000740009007a0c */ /* 0x000fc40003f06270 */
[----:B------:R-:W-:Y:S02]  /*1d40*/  F2FP.PACK_AB R29, R32, R51 ;  /* 0x00000033201d723e */ /* 0x000fe400000000ff */
[----:B------:R-:W-:Y:S02]  /*1d50*/  F2FP.PACK_AB R30, R56, R53 ;  /* 0x00000035381e723e */ /* 0x000fe400000000ff */
[----:B------:R-:W-:-:S07]  /*1d60*/  F2FP.PACK_AB R31, R62, R33 ;  /* 0x000000213e1f723e */ /* 0x000fce00000000ff */
[----:B------:R-:W-:Y:S01]  /*1d70*/  HMMA.16816.F32 R24, R28, R46, R24 ;  /* 0x0000002e1c18723c */ /* 0x000fe20000001818 */
[----:B0-----:R-:W-:Y:S02]  /*1d80*/  FADD R40, R41, R40 ;  /* 0x0000002829287221 */ /* 0x001fe40000000000 */
[----:B-1----:R-:W-:-:S05]  /*1d90*/  FADD R43, R42, R43 ;  /* 0x0000002b2a2b7221 */ /* 0x002fca0000000000 */
[----:B------:R-:W-:Y:S01]  /*1da0*/  HMMA.16816.F32 R20, R28, R22, R36 ;  /* 0x000000161c14723c */ /* 0x000fe20000001824 */
[----:B------:R-:W-:Y:S01]  /*1db0*/  FFMA R10, R49, R10, R40 ;  /* 0x0000000a310a7223 */ /* 0x000fe20000000028 */
[----:B------:R-:W-:-:S05]  /*1dc0*/  MOV R107, R70 ;  /* 0x00000046006b7202 */ /* 0x000fca0000000f00 */
[----:B------:R-:W-:Y:S01]  /*1dd0*/  MOV R28, 0x40 ;  /* 0x00000040001c7802 */ /* 0x000fe20000000f00 */
[----:B------:R-:W-:Y:S01]  /*1de0*/  FFMA R65, R50, R65, R43 ;  /* 0x0000004132417223 */ /* 0x000fe2000000002b */
[----:B------:R-:W-:-:S03]  /*1df0*/  MOV R97, R48 ;  /* 0x0000003000617202 */ /* 0x000fc60000000f00 */
[C---:B------:R-:W-:Y:S02]  /*1e00*/  IMAD R7, R28.reuse, c[0x0][0x1b4], R7 ;  /* 0x00006d001c077a24 */ /* 0x040fe400078e0207 */
[----:B------:R-:W-:Y:S01]  /*1e10*/  IMAD R18, R28, c[0x0][0x1a4], R18 ;  /* 0x000069001c127a24 */ /* 0x000fe200078e0212 */
[----:B------:R-:W-:Y:S01]  /*1e20*/  @P0 CALL.REL.NOINC `(.L_x_0) ;  /* 0x0000001000000944 */ /* 0x000fe20003c00000 */
[----:B------:R-:W-:Y:S05]  /*1e30*/  BRA `(.L_x_1) ;  /* 0xffffebc000007947 */ /* 0x000fea000383ffff */
.L_x_0:
[----:B------:R-:W-:Y:S01]  /*1e40*/  IMAD R5, R2, c[0x0][0x1c0], RZ ;  /* 0x0000700002057a24 */ /* 0x000fe200078e02ff */
[----:B------:R-:W-:Y:S01]  /*1e50*/  SHF.R.S32.HI R15, RZ, 0x4, R0 ;  /* 0x00000004ff0f7819 */ /* 0x000fe20000011400 */
[----:B------:R-:W-:Y:S01]  /*1e60*/  IMAD R7, R3, c[0x0][0x1c4], RZ ;  /* 0x0000710003077a24 */ /* 0x000fe200078e02ff */
[----:B------:R-:W-:Y:S01]  /*1e70*/  FSETP.GT.AND P2, PT, |R10|, 8.50705917302346158658e+37, PT ;  /* 0x7e8000000a00780b */ /* 0x000fe20003f44200 */
[----:B------:R-:W-:Y:S01]  /*1e80*/  BAR.SYNC.DEFER_BLOCKING 0x0 ;  /* 0x0000000000007b1d */ /* 0x000fe20000010000 */
[C---:B------:R-:W-:Y:S01]  /*1e90*/  SHF.L.U32 R6, R5.reuse, 0x1, RZ ;  /* 0x0000000105067819 */ /* 0x040fe200000006ff */
[----:B------:R-:W-:Y:S01]  /*1ea0*/  IMAD.HI R5, R5, 0x2, RZ ;  /* 0x0000000205057827 */ /* 0x000fe200078e02ff */
[----:B------:R-:W-:-:S02]  /*1eb0*/  SHF.L.U32 R9, R7, 0x1, RZ ;  /* 0x0000000107097819 */ /* 0x000fc400000006ff */
[----:B------:R-:W-:Y:S02]  /*1ec0*/  FSETP.GEU.AND P6, PT, |R10|, 1.175494350822287508e-38, PT ;  /* 0x008000000a00780b */ /* 0x000fe40003fce200 */
[----:B------:R-:W-:Y:S02]  /*1ed0*/  IADD3 R30, P0, P1, R9, c[0x0][0x178], R6 ;  /* 0x00005e00091e7a10 */ /* 0x000fe4000791e006 */
[----:B------:R-:W-:Y:S02]  /*1ee0*/  SGXT R6, R15, 0x1 ;  /* 0x000000010f06781a */ /* 0x000fe40000000200 */
[----:B------:R-:W-:Y:S01]  /*1ef0*/  LOP3.LUT R8, R0, 0x8, RZ, 0xc0, !PT ;  /* 0x0000000800087812 */ /* 0x000fe200078ec0ff */
[----:B------:R-:W-:Y:S01]  /*1f00*/  @P2 FMUL R25, R25, 0.25 ;  /* 0x3e80000019192820 */ /* 0x000fe20000400000 */
[----:B------:R-:W-:Y:S01]  /*1f10*/  LOP3.LUT R9, R6, 0x204, RZ, 0xc0, !PT ;  /* 0x0000020406097812 */ /* 0x000fe200078ec0ff */
[----:B------:R-:W-:Y:S01]  /*1f20*/  IMAD.HI R6, R7, 0x2, RZ ;  /* 0x0000000207067827 */ /* 0x000fe200078e02ff */
[----:B------:R-:W-:-:S02]  /*1f30*/  SHF.R.S32.HI R7, RZ, 0x3, R0 ;  /* 0x00000003ff077819 */ /* 0x000fc40000011400 */
[----:B------:R-:W-:Y:S01]  /*1f40*/  FSETP.GEU.AND P4, PT, R10, 1.175494350822287508e-38, PT ;  /* 0x008000000a00780b */ /* 0x000fe20003f8e000 */
[----:B------:R-:W-:Y:S01]  /*1f50*/  @!P6 FMUL R25, R25, 16777216 ;  /* 0x4b8000001919e820 */ /* 0x000fe20000400000 */
[----:B------:R-:W-:Y:S02]  /*1f60*/  IADD3.X R32, R6, c[0x0][0x17c], R5, P0, P1 ;  /* 0x00005f0006207a10 */ /* 0x000fe400007e2405 */
[----:B------:R-:W-:Y:S02]  /*1f70*/  SGXT R5, R7, 0x1 ;  /* 0x000000010705781a */ /* 0x000fe40000000200 */
[----:B------:R-:W-:Y:S02]  /*1f80*/  SHF.R.U32.HI R8, RZ, 0x1, R8 ;  /* 0x00000001ff087819 */ /* 0x000fe40000011608 */
[----:B------:R-:W-:Y:S01]  /*1f90*/  LOP3.LUT R6, R5, 0x140, RZ, 0xc0, !PT ;  /* 0x0000014005067812 */ /* 0x000fe200078ec0ff */
[----:B------:R-:W-:Y:S01]  /*1fa0*/  FMUL R5, R10, 8388608 ;  /* 0x4b0000000a057820 */ /* 0x000fe20000400000 */
[----:B------:R-:W-:-:S02]  /*1fb0*/  MOV R16, R23 ;  /* 0x0000001700107202 */ /* 0x000fc40000000f00 */
[----:B------:R-:W-:Y:S02]  /*1fc0*/  FSETP.GT.AND P3, PT, |R65|, 8.50705917302346158658e+37, PT ;  /* 0x7e8000004100780b */ /* 0x000fe40003f64200 */
[----:B------:R-:W-:Y:S01]  /*1fd0*/  FSEL R29, R5, R10, !P4 ;  /* 0x0000000a051d7208 */ /* 0x000fe20006000000 */
[----:B------:R-:W-:Y:S01]  /*1fe0*/  @P2 FMUL R10, R10, 0.25 ;  /* 0x3e8000000a0a2820 */ /* 0x000fe20000400000 */
[----:B------:R-:W-:Y:S02]  /*1ff0*/  LEA R23, R13, R8, 0x2 ;  /* 0x000000080d177211 */ /* 0x000fe400078e10ff */
[----:B------:R-:W-:Y:S01]  /*2000*/  LOP3.LUT R13, R6, 0x38, R11, 0xf8, !PT ;  /* 0x00000038060d7812 */ /* 0x000fe200078ef80b */
[----:B------:R-:W-:Y:S01]  /*2010*/  @!P6 FMUL R10, R10, 16777216 ;  /* 0x4b8000000a0ae820 */ /* 0x000fe20000400000 */
[----:B------:R-:W-:Y:S01]  /*2020*/  FSETP.GEU.AND P5, PT, |R65|, 1.175494350822287508e-38, PT ;  /* 0x008000004100780b */ /* 0x000fe20003fae200 */
[C---:B------:R-:W-:Y:S01]  /*2030*/  IMAD.SHL.U32 R6, R0.reuse, 0x40, RZ ;  /* 0x0000004000067824 */ /* 0x040fe200078e00ff */
[--C-:B------:R-:W-:Y:S01]  /*2040*/  SHF.R.S32.HI R7, RZ, 0x5, R0.reuse ;  /* 0x00000005ff077819 */ /* 0x100fe20000011400 */
[----:B------:R-:W0:Y:S01]  /*2050*/  MUFU.RCP R5, R10 ;  /* 0x0000000a00057308 */ /* 0x000e220000001000 */
[----:B------:R-:W-:Y:S01]  /*2060*/  LOP3.LUT P0, RZ, R0, 0x60, RZ, 0xc0, !PT ;  /* 0x0000006000ff7812 */ /* 0x000fe2000780c0ff */
[----:B------:R-:W-:Y:S01]  /*2070*/  @P3 FMUL R16, R16, 0.25 ;  /* 0x3e80000010103820 */ /* 0x000fe20000400000 */
[----:B------:R-:W-:Y:S01]  /*2080*/  LOP3.LUT R8, R13, 0x40, R0, 0x78, !PT ;  /* 0x000000400d087812 */ /* 0x000fe200078e7800 */
[C---:B------:R-:W-:Y:S01]  /*2090*/  FMUL R0, R65.reuse, 8388608 ;  /* 0x4b00000041007820 */ /* 0x040fe20000400000 */
[----:B------:R-:W-:Y:S01]  /*20a0*/  FSETP.GEU.AND P1, PT, R65, 1.175494350822287508e-38, PT ;  /* 0x008000004100780b */ /* 0x000fe20003f2e000 */
[----:B------:R-:W-:Y:S01]  /*20b0*/  @P3 FMUL R22, R22, 0.25 ;  /* 0x3e80000016163820 */ /* 0x000fe20000400000 */
[----:B------:R-:W-:Y:S01]  /*20c0*/  MOV R28, R24 ;  /* 0x00000018001c7202 */ /* 0x000fe20000000f00 */
[----:B------:R-:W-:Y:S01]  /*20d0*/  @P3 FMUL R27, R27, 0.25 ;  /* 0x3e8000001b1b3820 */ /* 0x000fe20000400000 */
[----:B------:R-:W-:Y:S01]  /*20e0*/  MOV R18, R21 ;  /* 0x0000001500127202 */ /* 0x000fe20000000f00 */
[----:B------:R-:W-:Y:S01]  /*20f0*/  @P3 FMUL R26, R26, 0.25 ;  /* 0x3e8000001a1a3820 */ /* 0x000fe20000400000 */
[----:B------:R-:W-:Y:S01]  /*2100*/  FSEL R31, R0, R65, !P1 ;  /* 0x00000041001f7208 */ /* 0x000fe20004800000 */
[----:B------:R-:W-:Y:S01]  /*2110*/  @P3 FMUL R65, R65, 0.25 ;  /* 0x3e80000041413820 */ /* 0x000fe20000400000 */
[----:B------:R-:W-:Y:S01]  /*2120*/  MOV R24, R20 ;  /* 0x0000001400187202 */ /* 0x000fe20000000f00 */
[----:B------:R-:W-:Y:S01]  /*2130*/  @P2 FMUL R18, R18, 0.25 ;  /* 0x3e80000012122820 */ /* 0x000fe20000400000 */
[----:B------:R-:W-:Y:S01]  /*2140*/  LEA R9, R14, R9, 0x2 ;  /* 0x000000090e097211 */ /* 0x000fe200078e10ff */
[----:B------:R-:W-:Y:S01]  /*2150*/  @!P5 FMUL R65, R65, 16777216 ;  /* 0x4b8000004141d820 */ /* 0x000fe20000400000 */
[----:B------:R-:W-:Y:S01]  /*2160*/  SGXT R7, R7, 0x1 ;  /* 0x000000010707781a */ /* 0x000fe20000000200 */
[----:B------:R-:W-:Y:S01]  /*2170*/  @P2 FMUL R24, R24, 0.25 ;  /* 0x3e80000018182820 */ /* 0x000fe20000400000 */
[----:B------:R-:W-:Y:S01]  /*2180*/  IADD3 R21, R9, R8, RZ ;  /* 0x0000000809157210 */ /* 0x000fe20007ffe0ff */
[----:B------:R-:W-:Y:S01]  /*2190*/  @P2 FMUL R28, R28, 0.25 ;  /* 0x3e8000001c1c2820 */ /* 0x000fe20000400000 */
[----:B------:R-:W1:Y:S01]  /*21a0*/  MUFU.RCP R9, R65 ;  /* 0x0000004100097308 */ /* 0x000e620000001000 */
[----:B------:R-:W-:Y:S01]  /*21b0*/  @!P6 FMUL R18, R18, 16777216 ;  /* 0x4b8000001212e820 */ /* 0x000fe20000400000 */
[----:B------:R-:W-:Y:S01]  /*21c0*/  LOP3.LUT R7, R7, 0x204, RZ, 0xc0, !PT ;  /* 0x0000020407077812 */ /* 0x000fe200078ec0ff */
[----:B------:R-:W-:Y:S01]  /*21d0*/  @!P6 FMUL R24, R24, 16777216 ;  /* 0x4b8000001818e820 */ /* 0x000fe20000400000 */
[----:B------:R-:W-:Y:S01]  /*21e0*/  IADD3 R0, R29, -0x3f3504f3, RZ ;  /* 0xc0cafb0d1d007810 */ /* 0x000fe20007ffe0ff */
[----:B------:R-:W-:Y:S01]  /*21f0*/  @!P6 FMUL R28, R28, 16777216 ;  /* 0x4b8000001c1ce820 */ /* 0x000fe20000400000 */
[----:B------:R-:W-:Y:S01]  /*2200*/  LOP3.LUT R7, R7, 0x3c, R12, 0x78, !PT ;  /* 0x0000003c07077812 */ /* 0x000fe200078e780c */
[----:B0-----:R-:W-:Y:S01]  /*2210*/  FMUL R14, R5, R18 ;  /* 0x00000012050e7220 */ /* 0x001fe20000400000 */
[----:B------:R-:W-:Y:S01]  /*2220*/  ISETP.GE.U32.AND P2, PT, R29, 0x7f800000, PT ;  /* 0x7f8000001d00780c */ /* 0x000fe20003f46070 */
[----:B------:R-:W-:Y:S01]  /*2230*/  FMUL R15, R5, R24 ;  /* 0x00000018050f7220 */ /* 0x000fe20000400000 */
[----:B------:R-:W-:Y:S01]  /*2240*/  LOP3.LUT R20, R7, 0x40, R6, 0xf8, !PT ;  /* 0x0000004007147812 */ /* 0x000fe200078ef806 */
[----:B------:R-:W-:Y:S01]  /*2250*/  FMUL R19, R5, R25 ;  /* 0x0000001905137220 */ /* 0x000fe20000400000 */
[----:B------:R-:W-:Y:S01]  /*2260*/  IADD3 R6, R31, -0x3f3504f3, RZ ;  /* 0xc0cafb0d1f067810 */ /* 0x000fe20007ffe0ff */
[----:B------:R-:W-:Y:S01]  /*2270*/  FMUL R18, R5, R28 ;  /* 0x0000001c05127220 */ /* 0x000fe20000400000 */
[----:B------:R-:W-:Y:S01]  /*2280*/  LOP3.LUT R5, R0, 0xff800000, RZ, 0xc0, !PT ;  /* 0xff80000000057812 */ /* 0x000fe200078ec0ff */
[----:B------:R-:W-:Y:S01]  /*2290*/  @!P5 FMUL R16, R16, 16777216 ;  /* 0x4b8000001010d820 */ /* 0x000fe20000400000 */
[----:B------:R-:W-:Y:S01]  /*22a0*/  LOP3.LUT R8, R6, 0xff800000, RZ, 0xc0, !PT ;  /* 0xff80000006087812 */ /* 0x000fe200078ec0ff */
[----:B------:R-:W-:Y:S01]  /*22b0*/  @!P5 FMUL R22, R22, 16777216 ;  /* 0x4b8000001616d820 */ /* 0x000fe20000400000 */
[----:B------:R-:W-:Y:S01]  /*22c0*/  IADD3 R0, R29, -R5, RZ ;  /* 0x800000051d007210 */ /* 0x000fe20007ffe0ff */
[----:B------:R-:W-:Y:S01]  /*22d0*/  @!P5 FMUL R27, R27, 16777216 ;  /* 0x4b8000001b1bd820 */ /* 0x000fe20000400000 */
[----:B------:R-:W-:Y:S01]  /*22e0*/  IADD3 R7, R31, -R8, RZ ;  /* 0x800000081f077210 */ /* 0x000fe20007ffe0ff */
[----:B------:R-:W-:Y:S01]  /*22f0*/  @!P5 FMUL R26, R26, 16777216 ;  /* 0x4b8000001a1ad820 */ /* 0x000fe20000400000 */
[----:B------:R-:W-:Y:S01]  /*2300*/  F2FP.PACK_AB R15, R15, R18 ;  /* 0x000000120f0f723e */ /* 0x000fe200000000ff */
[----:B------:R-:W-:Y:S01]  /*2310*/  FADD R6, R0, -1 ;  /* 0xbf80000000067421 */ /* 0x000fe20000000000 */
[----:B------:R-:W-:Y:S01]  /*2320*/  F2FP.PACK_AB R14, R14, R19 ;  /* 0x000000130e0e723e */ /* 0x000fe200000000ff */
[C---:B-1----:R-:W-:Y:S01]  /*2330*/  FMUL R0, R9.reuse, R16 ;  /* 0x0000001009007220 */ /* 0x042fe20000400000 */
[----:B------:R-:W-:Y:S01]  /*2340*/  LOP3.LUT R18, R20, 0x40, RZ, 0x3c, !PT ;  /* 0x0000004014127812 */ /* 0x000fe200078e3cff */
[C---:B------:R-:W-:Y:S01]  /*2350*/  FMUL R13, R9.reuse, R22 ;  /* 0x00000016090d7220 */ /* 0x040fe20000400000 */
[----:B------:R-:W-:Y:S01]  /*2360*/  MOV R25, 0x3dc6b27f ;  /* 0x3dc6b27f00197802 */ /* 0x000fe20000000f00 */
[C---:B------:R-:W-:Y:S01]  /*2370*/  FMUL R17, R9.reuse, R27 ;  /* 0x0000001b09117220 */ /* 0x040fe20000400000 */
[----:B------:R-:W-:Y:S01]  /*2380*/  STS [R20], R15 ;  /* 0x0000000f14007388 */ /* 0x000fe20000000800 */
[----:B------:R-:W-:Y:S01]  /*2390*/  FMUL R16, R9, R26 ;  /* 0x0000001a09107220 */ /* 0x000fe20000400000 */
[----:B------:R-:W0:Y:S01]  /*23a0*/  I2F R5, R5 ;  /* 0x0000000500057306 */ /* 0x000e220000201400 */
[----:B------:R-:W-:Y:S01]  /*23b0*/  FADD R10, R7, -1 ;  /* 0xbf800000070a7421 */ /* 0x000fe20000000000 */
[----:B------:R-:W-:Y:S01]  /*23c0*/  F2FP.PACK_AB R17, R0, R17 ;  /* 0x000000110011723e */ /* 0x000fe200000000ff */
[----:B------:R1:W-:Y:S01]  /*23d0*/  STS [R20+0x80], R14 ;  /* 0x0000800e14007388 */ /* 0x0003e20000000800 */
[----:B------:R-:W-:Y:S01]  /*23e0*/  F2FP.PACK_AB R16, R13, R16 ;  /* 0x000000100d10723e */ /* 0x000fe200000000ff */
[-C--:B------:R-:W-:Y:S01]  /*23f0*/  FFMA.FTZ R7, R6, R25.reuse, -0.16845393180847167969 ;  /* 0xbe2c7f3006077423 */ /* 0x080fe20000010019 */
[----:B------:R-:W-:Y:S01]  /*2400*/  ISETP.GE.U32.AND P3, PT, R31, 0x7f800000, PT ;  /* 0x7f8000001f00780c */ /* 0x000fe20003f66070 */
[----:B------:R-:W-:Y:S01]  /*2410*/  STS [R18+0x180], R17 ;  /* 0x0001801112007388 */ /* 0x000fe20000000800 */
[----:B------:R-:W-:Y:S01]  /*2420*/  FFMA.FTZ R9, R10, R25, -0.16845393180847167969 ;  /* 0xbe2c7f300a097423 */ /* 0x000fe20000010019 */
[----:B------:R-:W-:Y:S01]  /*2430*/  FSEL R0, RZ, -23, P4 ;  /* 0xc1b80000ff007808 */ /* 0x000fe20002000000 */
[----:B------:R-:W-:Y:S01]  /*2440*/  FFMA.FTZ R7, R6, R7, 0.1716887056827545166 ;  /* 0x3e2fcf2a06077423 */ /* 0x000fe20000010007 */
[----:B------:R-:W-:Y:S01]  /*2450*/  STS [R18+0x100], R16 ;  /* 0x0001001012007388 */ /* 0x000fe20000000800 */
[----:B------:R-:W-:Y:S01]  /*2460*/  FFMA.FTZ R9, R10, R9, 0.1716887056827545166 ;  /* 0x3e2fcf2a0a097423 */ /* 0x000fe20000010009 */
[----:B-1----:R-:W-:Y:S01]  /*2470*/  LOP3.LUT R14, R21, 0x4, RZ, 0x3c, !PT ;  /* 0x00000004150e7812 */ /* 0x002fe200078e3cff */
[----:B------:R-:W-:Y:S01]  /*2480*/  FFMA.FTZ R7, R6, R7, -0.17900948226451873779 ;  /* 0xbe374e4306077423 */ /* 0x000fe20000010007 */
[----:B------:R-:W-:Y:S01]  /*2490*/  BAR.SYNC.DEFER_BLOCKING 0x0 ;  /* 0x0000000000007b1d */ /* 0x000fe20000010000 */
[----:B------:R-:W-:Y:S01]  /*24a0*/  FFMA.FTZ R9, R10, R9, -0.17900948226451873779 ;  /* 0xbe374e430a097423 */ /* 0x000fe20000010009 */
[----:B------:R-:W-:Y:S01]  /*24b0*/  LOP3.LUT R12, R12, 0x78, RZ, 0xc0, !PT ;  /* 0x000000780c0c7812 */ /* 0x000fe200078ec0ff */
[----:B------:R-:W-:-:S02]  /*24c0*/  FFMA.FTZ R7, R6, R7, 0.20512372255325317383 ;  /* 0x3e520bf406077423 */ /* 0x000fc40000010007 */
[----:B------:R-:W-:Y:S02]  /*24d0*/  FFMA.FTZ R9, R10, R9, 0.20512372255325317383 ;  /* 0x3e520bf40a097423 */ /* 0x000fe40000010009 */
[----:B------:R-:W-:Y:S02]  /*24e0*/  FFMA.FTZ R7, R6, R7, -0.24046532809734344482 ;  /* 0xbe763c8b06077423 */ /* 0x000fe40000010007 */
[----:B------:R-:W-:Y:S02]  /*24f0*/  FFMA.FTZ R9, R10, R9, -0.24046532809734344482 ;  /* 0xbe763c8b0a097423 */ /* 0x000fe40000010009 */
[----:B------:R-:W-:Y:S02]  /*2500*/  FFMA.FTZ R7, R6, R7, 0.28857114911079406738 ;  /* 0x3e93bf9906077423 */ /* 0x000fe40000010007 */
[----:B------:R-:W-:Y:S02]  /*2510*/  FFMA.FTZ R9, R10, R9, 0.28857114911079406738 ;  /* 0x3e93bf990a097423 */ /* 0x000fe40000010009 */
[----:B------:R-:W-:-:S02]  /*2520*/  FFMA.FTZ R7, R6, R7, -0.36067417263984680176 ;  /* 0xbeb8aa4906077423 */ /* 0x000fc40000010007 */
[----:B------:R-:W-:Y:S02]  /*2530*/  FFMA.FTZ R13, R10, R9, -0.36067417263984680176 ;  /* 0xbeb8aa490a0d7423 */ /* 0x000fe40000010009 */
[----:B------:R1:W2:Y:S01]  /*2540*/  I2F R9, R8 ;  /* 0x0000000800097306 */ /* 0x0002a20000201400 */
[----:B------:R-:W-:Y:S02]  /*2550*/  FFMA.FTZ R7, R6, R7, 0.48089820146560668945 ;  /* 0x3ef6384a06077423 */ /* 0x000fe40000010007 */
[----:B------:R-:W-:Y:S01]  /*2560*/  FFMA.FTZ R13, R10, R13, 0.48089820146560668945 ;  /* 0x3ef6384a0a0d7423 */ /* 0x000fe2000001000d */
[----:B------:R-:W3:Y:S01]  /*2570*/  LDS R21, [R21] ;  /* 0x0000000015157984 */ /* 0x000ee20000000800 */
[----:B------:R-:W-:Y:S02]  /*2580*/  FFMA.FTZ R7, R6, R7, -0.72134751081466674805 ;  /* 0xbf38aa3b06077423 */ /* 0x000fe40000010007 */
[----:B------:R-:W-:Y:S01]  /*2590*/  FFMA.FTZ R13, R10, R13, -0.72134751081466674805 ;  /* 0xbf38aa3b0a0d7423 */ /* 0x000fe2000001000d */
[----:B------:R4:W5:Y:S01]  /*25a0*/  LDS R17, [R14] ;  /* 0x000000000e117984 */ /* 0x0009620000000800 */
[----:B------:R-:W-:Y:S01]  /*25b0*/  FMUL R7, R6, R7 ;  /* 0x0000000706077220 */ /* 0x000fe20000400000 */
[----:B-1----:R-:W-:Y:S01]  /*25c0*/  FSEL R8, RZ, -23, P1 ;  /* 0xc1b80000ff087808 */ /* 0x002fe20000800000 */
[----:B------:R-:W-:Y:S01]  /*25d0*/  FMUL R13, R10, R13 ;  /* 0x0000000d0a0d7220 */ /* 0x000fe20000400000 */
[----:B------:R-:W-:Y:S01]  /*25e0*/  FSETP.NEU.AND P1, PT, R29, RZ, PT ;  /* 0x000000ff1d00720b */ /* 0x000fe20003f2d000 */
[----:B------:R-:W-:-:S02]  /*25f0*/  FMUL R7, R6, R7 ;  /* 0x0000000706077220 */ /* 0x000fc40000400000 */
[----:B------:R-:W-:Y:S01]  /*2600*/  FMUL R13, R10, R13 ;  /* 0x0000000d0a0d7220 */ /* 0x000fe20000400000 */
[----:B----4-:R-:W-:Y:S01]  /*2610*/  LOP3.LUT R14, R11, 0x38, RZ, 0xc0, !PT ;  /* 0x000000380b0e7812 */ /* 0x010fe200078ec0ff */
[----:B0-----:R-:W-:Y:S02]  /*2620*/  FFMA.FTZ R0, R5, 1.1920928955078125e-07, R0 ;  /* 0x3400000005007823 */ /* 0x001fe40000010000 */
[----:B--2---:R-:W-:Y:S01]  /*2630*/  FFMA.FTZ R8, R9, 1.1920928955078125e-07, R8 ;  /* 0x3400000009087823 */ /* 0x004fe20000010008 */
[----:B------:R-:W-:Y:S01]  /*2640*/  IADD3 R14, R14, R23, RZ ;  /* 0x000000170e0e7210 */ /* 0x000fe20007ffe0ff */
[----:B------:R-:W-:Y:S01]  /*2650*/  FFMA.FTZ R7, R6, 1.4426950216293334961, R7 ;  /* 0x3fb8aa3b06077823 */ /* 0x000fe20000010007 */
[----:B------:R-:W-:Y:S01]  /*2660*/  MOV R6, c[0x0][0x1c8] ;  /* 0x0000720000067a02 */ /* 0x000fe20000000f00 */
[----:B------:R-:W-:Y:S02]  /*2670*/  FFMA.FTZ R13, R10, 1.4426950216293334961, R13 ;  /* 0x3fb8aa3b0a0d7823 */ /* 0x000fe4000001000d */
[----:B------:R-:W-:Y:S01]  /*2680*/  IMAD R5, R4, c[0x0][0x1c8], RZ ;  /* 0x0000720004057a24 */ /* 0x000fe200078e02ff */
[----:B------:R-:W-:Y:S01]  /*2690*/  @P2 MOV R4, 0x7f800000 ;  /* 0x7f80000000042802 */ /* 0x000fe20000000f00 */
[----:B------:R-:W-:-:S02]  /*26a0*/  FADD R0, R0, R7 ;  /* 0x0000000700007221 */ /* 0x000fc40000000000 */
[----:B------:R-:W-:Y:S01]  /*26b0*/  FADD R13, R8, R13 ;  /* 0x0000000d080d7221 */ /* 0x000fe20000000000 */
[C---:B------:R-:W-:Y:S01]  /*26c0*/  LEA R7, R6.reuse, R5, 0x2 ;  /* 0x0000000506077211 */ /* 0x040fe200078e10ff */
[----:B------:R-:W-:Y:S01]  /*26d0*/  @P2 FFMA.FTZ R0, R29, R4, +INF ;  /* 0x7f8000001d002423 */ /* 0x000fe20000010004 */
[----:B------:R-:W-:Y:S02]  /*26e0*/  @P3 MOV R8, 0x7f800000 ;  /* 0x7f80000000083802 */ /* 0x000fe40000000f00 */
[----:B------:R-:W-:Y:S02]  /*26f0*/  LEA R9, R6, R7, 0x2 ;  /* 0x0000000706097211 */ /* 0x000fe400078e10ff */
[----:B------:R-:W-:Y:S01]  /*2700*/  FSEL R15, R0, -INF , P1 ;  /* 0xff800000000f7808 */ /* 0x000fe20000800000 */
[----:B------:R-:W-:Y:S01]  /*2710*/  @P3 FFMA.FTZ R13, R31, R8, +INF ;  /* 0x7f8000001f0d3423 */ /* 0x000fe20000010008 */
[-C--:B------:R-:W-:Y:S02]  /*2720*/  LEA R4, P3, R5, R30.reuse, 0x1 ;  /* 0x0000001e05047211 */ /* 0x080fe400078608ff */
[----:B------:R-:W-:Y:S01]  /*2730*/  LEA R11, R6, R9, 0x2 ;  /* 0x00000009060b7211 */ /* 0x000fe200078e10ff */
[----:B------:R-:W-:Y:S01]  /*2740*/  FFMA R70, R15, 0.69314718246459960938, R70 ;  /* 0x3f3172180f467823 */ /* 0x000fe20000000046 */
[----:B------:R-:W-:-:S02]  /*2750*/  LEA R6, P4, R7, R30, 0x1 ;  /* 0x0000001e07067211 */ /* 0x000fc400078808ff */
[----:B------:R-:W-:Y:S02]  /*2760*/  LEA.HI.X.SX32 R5, R5, R32, 0x1, P3 ;  /* 0x0000002005057211 */ /* 0x000fe400018f0eff */
[-C--:B------:R-:W-:Y:S02]  /*2770*/  LEA R8, P5, R9, R30.reuse, 0x1 ;  /* 0x0000001e09087211 */ /* 0x080fe400078a08ff */
[----:B------:R-:W-:Y:S01]  /*2780*/  LEA R10, P3, R11, R30, 0x1 ;  /* 0x0000001e0b0a7211 */ /* 0x000fe200078608ff */
[----:B---3--:R0:W-:Y:S01]  /*2790*/  STG.E.U16 [R4.64], R21 ;  /* 0x0000001504007986 */ /* 0x0081e2000c101504 */
[-C--:B------:R-:W-:Y:S02]  /*27a0*/  LEA.HI.X.SX32 R7, R7, R32.reuse, 0x1, P4 ;  /* 0x0000002007077211 */ /* 0x080fe400020f0eff */
[-C--:B------:R-:W-:Y:S02]  /*27b0*/  LEA.HI.X.SX32 R9, R9, R32.reuse, 0x1, P5 ;  /* 0x0000002009097211 */ /* 0x080fe400028f0eff */
[----:B------:R-:W-:Y:S01]  /*27c0*/  PRMT R0, R21, 0x7632, R0 ;  /* 0x0000763215007816 */ /* 0x000fe20000000000 */
[----:B-----5:R1:W-:Y:S01]  /*27d0*/  STG.E.U16 [R6.64], R17 ;  /* 0x0000001106007986 */ /* 0x0203e2000c101504 */
[----:B------:R-:W-:-:S02]  /*27e0*/  LEA.HI.X.SX32 R11, R11, R32, 0x1, P3 ;  /* 0x000000200b0b7211 */ /* 0x000fc400018f0eff */
[----:B------:R-:W-:Y:S01]  /*27f0*/  FSETP.NEU.AND P2, PT, R31, RZ, PT ;  /* 0x000000ff1f00720b */ /* 0x000fe20003f4d000 */
[----:B------:R1:W-:Y:S01]  /*2800*/  STG.E.U16 [R8.64], R0 ;  /* 0x0000000008007986 */ /* 0x0003e2000c101504 */
[----:B0-----:R-:W-:Y:S02]  /*2810*/  PRMT R5, R17, 0x7632, R5 ;  /* 0x0000763211057816 */ /* 0x001fe40000000005 */
[----:B------:R-:W-:-:S03]  /*2820*/  FSEL R13, R13, -INF , P2 ;  /* 0xff8000000d0d7808 */ /* 0x000fc60001000000 */
[----:B------:R1:W-:Y:S02]  /*2830*/  STG.E.U16 [R10.64], R5 ;  /* 0x000000050a007986 */ /* 0x0003e4000c101504 */
[----:B------:R-:W-:Y:S02]  /*2840*/  FFMA R71, R13, 0.69314718246459960938, R48 ;  /* 0x3f3172180d477823 */ /* 0x000fe40000000030 */
[----:B------:R-:W-:Y:S06]  /*2850*/  BAR.SYNC.DEFER_BLOCKING 0x0 ;  /* 0x0000000000007b1d */ /* 0x000fec0000010000 */
[----:B------:R1:W-:Y:S04]  /*2860*/  STS.64 [R12], R70 ;  /* 0x000000460c007388 */ /* 0x0003e80000000a00 */
[----:B------:R-:W-:Y:S06]  /*2870*/  BAR.SYNC.DEFER_BLOCKING 0x0 ;  /* 0x0000000000007b1d */ /* 0x000fec0000010000 */
[----:B------:R-:W-:Y:S05]  /*2880*/  @P0 EXIT ;  /* 0x000000000000094d */ /* 0x000fea0003800000 */
[----:B-1----:R-:W0:Y:S01]  /*2890*/  LDS R7, [R14] ;  /* 0x000000000e077984 */ /* 0x002e220000000800 */
[----:B------:R-:W-:Y:S01]  /*28a0*/  IMAD R2, R2, c[0x0][0x1cc], RZ ;  /* 0x0000730002027a24 */ /* 0x000fe200078e02ff */
[C---:B------:R-:W-:Y:S01]  /*28b0*/  SHF.L.U32 R5, R3.reuse, 0x2, RZ ;  /* 0x0000000203057819 */ /* 0x040fe200000006ff */
[----:B------:R-:W-:-:S03]  /*28c0*/  IMAD.HI R4, R3, 0x4, RZ ;  /* 0x0000000403047827 */ /* 0x000fc600078e02ff */
[C---:B------:R-:W-:Y:S01]  /*28d0*/  SHF.L.U32 R0, R2.reuse, 0x2, RZ ;  /* 0x0000000202007819 */ /* 0x040fe200000006ff */
[----:B------:R-:W-:-:S03]  /*28e0*/  IMAD.HI R3, R2, 0x4, RZ ;  /* 0x0000000402037827 */ /* 0x000fc600078e02ff */
[----:B------:R-:W-:-:S04]  /*28f0*/  IADD3 R2, P0, P1, R5, c[0x0][0x180], R0 ;  /* 0x0000600005027a10 */ /* 0x000fc8000791e000 */
[----:B------:R-:W-:-:S05]  /*2900*/  IADD3.X R3, R4, c[0x0][0x184], R3, P0, P1 ;  /* 0x0000610004037a10 */ /* 0x000fca00007e2403 */
[----:B0-----:R-:W-:Y:S01]  /*2910*/  STG.E [R2.64], R7 ;  /* 0x0000000702007986 */ /* 0x001fe2000c101904 */
[----:B------:R-:W-:Y:S05]  /*2920*/  EXIT ;  /* 0x000000000000794d */ /* 0x000fea0003800000 */
.L_x_2:
[----:B------:R-:W-:-:S00]  /*2930*/  BRA `(.L_x_2) ;  /* 0xfffffff000007947 */ /* 0x000fc0000383ffff */
[----:B------:R-:W-:-:S00]  /*2940*/  NOP ;  /* 0x0000000000007918 */ /* 0x000fc00000000000 */
        /* <DEDUP_REMOVED lines=11> */
.L_x_3:


//--------------------- .nv.global.init           --------------------------
	.section	.nv.global.init,"aw",@progbits
.nv.global.init:
	.type		_$_str,@object
	.size		_$_str,(.L_0 - _$_str)
_$_str:
        /*0000*/ 	.byte	0x5f, 0x5f, 0x43, 0x55, 0x44, 0x41, 0x5f, 0x46, 0x54, 0x5a, 0x00
.L_0:


//--------------------- .nv.shared.attn_fwd       --------------------------
	.section	.nv.shared.attn_fwd,"aw",@nobits
	.sectionflags	@""
	.align	16
